//
// Generated by NVIDIA NVVM Compiler
//
// Compiler Build ID: CL-36424714
// Cuda compilation tools, release 13.0, V13.0.88
// Based on NVVM 20.0.0
//

.version 9.0
.target sm_100
.address_size 64

	// .globl	build_csr_and_stage_pages

.visible .entry build_csr_and_stage_pages(
	.param .u64 .ptr .align 1 build_csr_and_stage_pages_param_0,
	.param .u64 .ptr .align 1 build_csr_and_stage_pages_param_1,
	.param .u64 .ptr .align 1 build_csr_and_stage_pages_param_2,
	.param .u64 .ptr .align 1 build_csr_and_stage_pages_param_3,
	.param .u64 .ptr .align 1 build_csr_and_stage_pages_param_4,
	.param .u64 .ptr .align 1 build_csr_and_stage_pages_param_5,
	.param .u64 .ptr .align 1 build_csr_and_stage_pages_param_6,
	.param .u64 .ptr .align 1 build_csr_and_stage_pages_param_7,
	.param .u64 .ptr .align 1 build_csr_and_stage_pages_param_8,
	.param .u64 .ptr .align 1 build_csr_and_stage_pages_param_9,
	.param .u32 build_csr_and_stage_pages_param_10,
	.param .u32 build_csr_and_stage_pages_param_11
)
{
	.reg .pred 	%p<48>;
	.reg .b16 	%rs<11>;
	.reg .b32 	%r<294>;
	.reg .b64 	%rd<121>;

	ld.param.u64 	%rd16, [build_csr_and_stage_pages_param_0];
	ld.param.u64 	%rd14, [build_csr_and_stage_pages_param_3];
	ld.param.u64 	%rd17, [build_csr_and_stage_pages_param_5];
	ld.param.u64 	%rd18, [build_csr_and_stage_pages_param_6];
	ld.param.u64 	%rd19, [build_csr_and_stage_pages_param_7];
	ld.param.u64 	%rd20, [build_csr_and_stage_pages_param_8];
	ld.param.u64 	%rd21, [build_csr_and_stage_pages_param_9];
	ld.param.u32 	%r135, [build_csr_and_stage_pages_param_10];
	cvta.to.global.u64 	%rd1, %rd20;
	cvta.to.global.u64 	%rd2, %rd21;
	cvta.to.global.u64 	%rd3, %rd14;
	cvta.to.global.u64 	%rd4, %rd16;
	cvta.to.global.u64 	%rd5, %rd18;
	cvta.to.global.u64 	%rd6, %rd17;
	cvta.to.global.u64 	%rd7, %rd19;
	mov.u32 	%r1, %ctaid.x;
	mov.u32 	%r136, %nctaid.x;
	setp.ge.u32 	%p1, %r1, %r136;
	@%p1 bra 	$L__BB0_78;
	ld.param.u64 	%rd120, [build_csr_and_stage_pages_param_4];
	ld.param.u64 	%rd119, [build_csr_and_stage_pages_param_2];
	ld.param.u64 	%rd118, [build_csr_and_stage_pages_param_1];
	cvta.to.global.u64 	%rd22, %rd120;
	cvta.to.global.u64 	%rd23, %rd118;
	cvta.to.global.u64 	%rd24, %rd119;
	mul.wide.u32 	%rd25, %r1, 4;
	add.s64 	%rd26, %rd23, %rd25;
	ld.global.nc.u32 	%r277, [%rd26];
	add.s64 	%rd27, %rd24, %rd25;
	ld.global.nc.u32 	%r3, [%rd27];
	atom.global.or.b32 	%r4, [%rd7], 0;
	add.s64 	%rd8, %rd22, %rd25;
	st.global.u32 	[%rd8], %r4;
	setp.ge.s32 	%p2, %r277, %r3;
	mov.b32 	%r251, -1;
	mov.b32 	%r235, 0;
	mov.u32 	%r252, %r235;
	@%p2 bra 	$L__BB0_75;
	setp.ne.s64 	%p3, %rd14, 0;
	@%p3 bra 	$L__BB0_34;
	sub.s32 	%r5, %r3, %r277;
	and.b32  	%r6, %r5, 3;
	sub.s32 	%r184, %r277, %r3;
	setp.gt.u32 	%p28, %r184, -4;
	mov.b32 	%r251, -1;
	mov.b32 	%r252, 0;
	mov.u32 	%r235, %r252;
	@%p28 bra 	$L__BB0_26;
	add.s64 	%rd9, %rd4, 8;
	and.b32  	%r187, %r5, -4;
	neg.s32 	%r221, %r187;
	mov.b32 	%r251, -1;
	mov.b32 	%r252, 0;
$L__BB0_5:
	mul.wide.s32 	%rd82, %r277, 4;
	add.s64 	%rd10, %rd9, %rd82;
	ld.global.nc.u32 	%r227, [%rd10+-8];
	setp.eq.s32 	%p29, %r227, %r251;
	@%p29 bra 	$L__BB0_8;
	setp.lt.s32 	%p30, %r252, 1;
	mov.b32 	%r228, 1;
	@%p30 bra 	$L__BB0_10;
	add.s32 	%r190, %r235, %r4;
	mul.wide.s32 	%rd83, %r190, 4;
	add.s64 	%rd84, %rd6, %rd83;
	st.global.u32 	[%rd84], %r251;
	add.s64 	%rd85, %rd5, %rd83;
	st.global.u32 	[%rd85], %r252;
	add.s32 	%r235, %r235, 1;
	bra.uni 	$L__BB0_10;
$L__BB0_8:
	add.s32 	%r228, %r252, 1;
	setp.ne.s32 	%p31, %r228, %r135;
	mov.u32 	%r227, %r251;
	@%p31 bra 	$L__BB0_10;
	add.s32 	%r193, %r235, %r4;
	mul.wide.s32 	%rd86, %r193, 4;
	add.s64 	%rd87, %rd6, %rd86;
	st.global.u32 	[%rd87], %r251;
	add.s64 	%rd88, %rd5, %rd86;
	st.global.u32 	[%rd88], %r135;
	add.s32 	%r235, %r235, 1;
	mov.b32 	%r228, 0;
	mov.b32 	%r227, -1;
$L__BB0_10:
	ld.global.nc.u32 	%r230, [%rd10+-4];
	setp.eq.s32 	%p32, %r230, %r227;
	@%p32 bra 	$L__BB0_13;
	setp.lt.s32 	%p33, %r228, 1;
	mov.b32 	%r231, 1;
	@%p33 bra 	$L__BB0_15;
	add.s32 	%r196, %r235, %r4;
	mul.wide.s32 	%rd89, %r196, 4;
	add.s64 	%rd90, %rd6, %rd89;
	st.global.u32 	[%rd90], %r227;
	add.s64 	%rd91, %rd5, %rd89;
	st.global.u32 	[%rd91], %r228;
	add.s32 	%r235, %r235, 1;
	bra.uni 	$L__BB0_15;
$L__BB0_13:
	add.s32 	%r231, %r228, 1;
	setp.ne.s32 	%p34, %r231, %r135;
	mov.u32 	%r230, %r227;
	@%p34 bra 	$L__BB0_15;
	add.s32 	%r199, %r235, %r4;
	mul.wide.s32 	%rd92, %r199, 4;
	add.s64 	%rd93, %rd6, %rd92;
	st.global.u32 	[%rd93], %r227;
	add.s64 	%rd94, %rd5, %rd92;
	st.global.u32 	[%rd94], %r135;
	add.s32 	%r235, %r235, 1;
	mov.b32 	%r231, 0;
	mov.b32 	%r230, -1;
$L__BB0_15:
	ld.global.nc.u32 	%r233, [%rd10];
	setp.eq.s32 	%p35, %r233, %r230;
	@%p35 bra 	$L__BB0_18;
	setp.lt.s32 	%p36, %r231, 1;
	mov.b32 	%r234, 1;
	@%p36 bra 	$L__BB0_20;
	add.s32 	%r202, %r235, %r4;
	mul.wide.s32 	%rd95, %r202, 4;
	add.s64 	%rd96, %rd6, %rd95;
	st.global.u32 	[%rd96], %r230;
	add.s64 	%rd97, %rd5, %rd95;
	st.global.u32 	[%rd97], %r231;
	add.s32 	%r235, %r235, 1;
	bra.uni 	$L__BB0_20;
$L__BB0_18:
	add.s32 	%r234, %r231, 1;
	setp.ne.s32 	%p37, %r234, %r135;
	mov.u32 	%r233, %r230;
	@%p37 bra 	$L__BB0_20;
	add.s32 	%r205, %r235, %r4;
	mul.wide.s32 	%rd98, %r205, 4;
	add.s64 	%rd99, %rd6, %rd98;
	st.global.u32 	[%rd99], %r230;
	add.s64 	%rd100, %rd5, %rd98;
	st.global.u32 	[%rd100], %r135;
	add.s32 	%r235, %r235, 1;
	mov.b32 	%r234, 0;
	mov.b32 	%r233, -1;
$L__BB0_20:
	ld.global.nc.u32 	%r251, [%rd10+4];
	setp.eq.s32 	%p38, %r251, %r233;
	@%p38 bra 	$L__BB0_23;
	setp.lt.s32 	%p39, %r234, 1;
	mov.b32 	%r252, 1;
	@%p39 bra 	$L__BB0_25;
	add.s32 	%r208, %r235, %r4;
	mul.wide.s32 	%rd101, %r208, 4;
	add.s64 	%rd102, %rd6, %rd101;
	st.global.u32 	[%rd102], %r233;
	add.s64 	%rd103, %rd5, %rd101;
	st.global.u32 	[%rd103], %r234;
	add.s32 	%r235, %r235, 1;
	bra.uni 	$L__BB0_25;
$L__BB0_23:
	add.s32 	%r252, %r234, 1;
	setp.ne.s32 	%p40, %r252, %r135;
	mov.u32 	%r251, %r233;
	@%p40 bra 	$L__BB0_25;
	add.s32 	%r211, %r235, %r4;
	mul.wide.s32 	%rd104, %r211, 4;
	add.s64 	%rd105, %rd6, %rd104;
	st.global.u32 	[%rd105], %r233;
	add.s64 	%rd106, %rd5, %rd104;
	st.global.u32 	[%rd106], %r135;
	add.s32 	%r235, %r235, 1;
	mov.b32 	%r252, 0;
	mov.b32 	%r251, -1;
$L__BB0_25:
	add.s32 	%r277, %r277, 4;
	add.s32 	%r221, %r221, 4;
	setp.ne.s32 	%p41, %r221, 0;
	@%p41 bra 	$L__BB0_5;
$L__BB0_26:
	setp.eq.s32 	%p42, %r6, 0;
	@%p42 bra 	$L__BB0_75;
	neg.s32 	%r245, %r6;
$L__BB0_28:
	.pragma "nounroll";
	mov.u32 	%r54, %r251;
	mov.u32 	%r53, %r252;
	mul.wide.s32 	%rd107, %r277, 4;
	add.s64 	%rd108, %rd4, %rd107;
	ld.global.nc.u32 	%r251, [%rd108];
	setp.eq.s32 	%p43, %r251, %r54;
	@%p43 bra 	$L__BB0_31;
	setp.lt.s32 	%p44, %r53, 1;
	mov.b32 	%r252, 1;
	@%p44 bra 	$L__BB0_33;
	add.s32 	%r214, %r235, %r4;
	mul.wide.s32 	%rd109, %r214, 4;
	add.s64 	%rd110, %rd6, %rd109;
	st.global.u32 	[%rd110], %r54;
	add.s64 	%rd111, %rd5, %rd109;
	st.global.u32 	[%rd111], %r53;
	add.s32 	%r235, %r235, 1;
	bra.uni 	$L__BB0_33;
$L__BB0_31:
	add.s32 	%r252, %r53, 1;
	setp.ne.s32 	%p45, %r252, %r135;
	mov.u32 	%r251, %r54;
	@%p45 bra 	$L__BB0_33;
	add.s32 	%r217, %r235, %r4;
	mul.wide.s32 	%rd112, %r217, 4;
	add.s64 	%rd113, %rd6, %rd112;
	st.global.u32 	[%rd113], %r54;
	add.s64 	%rd114, %rd5, %rd112;
	st.global.u32 	[%rd114], %r135;
	add.s32 	%r235, %r235, 1;
	mov.b32 	%r252, 0;
	mov.b32 	%r251, -1;
$L__BB0_33:
	add.s32 	%r277, %r277, 1;
	add.s32 	%r245, %r245, 1;
	setp.eq.s32 	%p46, %r245, 0;
	@%p46 bra 	$L__BB0_75;
	bra.uni 	$L__BB0_28;
$L__BB0_34:
	sub.s32 	%r65, %r3, %r277;
	and.b32  	%r66, %r65, 3;
	sub.s32 	%r142, %r277, %r3;
	setp.gt.u32 	%p4, %r142, -4;
	mov.b32 	%r251, -1;
	mov.b32 	%r252, 0;
	mov.u32 	%r235, %r252;
	@%p4 bra 	$L__BB0_65;
	and.b32  	%r145, %r65, -4;
	neg.s32 	%r253, %r145;
	mov.b32 	%r251, -1;
	mov.b32 	%r252, 0;
$L__BB0_36:
	mul.wide.s32 	%rd28, %r277, 4;
	add.s64 	%rd29, %rd4, %rd28;
	add.s64 	%rd11, %rd29, 8;
	ld.global.nc.u32 	%r260, [%rd29];
	setp.eq.s32 	%p5, %r260, %r251;
	@%p5 bra 	$L__BB0_41;
	setp.lt.s32 	%p6, %r252, 1;
	@%p6 bra 	$L__BB0_39;
	add.s32 	%r146, %r235, %r4;
	mul.wide.s32 	%rd30, %r146, 4;
	add.s64 	%rd31, %rd6, %rd30;
	st.global.u32 	[%rd31], %r251;
	add.s64 	%rd32, %rd5, %rd30;
	st.global.u32 	[%rd32], %r252;
	add.s32 	%r235, %r235, 1;
$L__BB0_39:
	cvt.s64.s32 	%rd33, %r260;
	add.s64 	%rd34, %rd3, %rd33;
	ld.global.nc.u8 	%rs1, [%rd34];
	cvt.u16.u8 	%rs2, %rs1;
	setp.ne.s16 	%p7, %rs2, 0;
	mov.b32 	%r261, 1;
	@%p7 bra 	$L__BB0_43;
	atom.global.add.u32 	%r149, [%rd2], 1;
	mul.wide.s32 	%rd35, %r149, 4;
	add.s64 	%rd36, %rd1, %rd35;
	st.global.u32 	[%rd36], %r260;
	bra.uni 	$L__BB0_43;
$L__BB0_41:
	add.s32 	%r261, %r252, 1;
	setp.ne.s32 	%p8, %r261, %r135;
	mov.u32 	%r260, %r251;
	@%p8 bra 	$L__BB0_43;
	add.s32 	%r152, %r235, %r4;
	mul.wide.s32 	%rd37, %r152, 4;
	add.s64 	%rd38, %rd6, %rd37;
	st.global.u32 	[%rd38], %r251;
	add.s64 	%rd39, %rd5, %rd37;
	st.global.u32 	[%rd39], %r135;
	add.s32 	%r235, %r235, 1;
	mov.b32 	%r261, 0;
	mov.b32 	%r260, -1;
$L__BB0_43:
	ld.global.nc.u32 	%r264, [%rd11+-4];
	setp.eq.s32 	%p9, %r264, %r260;
	@%p9 bra 	$L__BB0_48;
	setp.lt.s32 	%p10, %r261, 1;
	@%p10 bra 	$L__BB0_46;
	add.s32 	%r153, %r235, %r4;
	mul.wide.s32 	%rd40, %r153, 4;
	add.s64 	%rd41, %rd6, %rd40;
	st.global.u32 	[%rd41], %r260;
	add.s64 	%rd42, %rd5, %rd40;
	st.global.u32 	[%rd42], %r261;
	add.s32 	%r235, %r235, 1;
$L__BB0_46:
	cvt.s64.s32 	%rd43, %r264;
	add.s64 	%rd44, %rd3, %rd43;
	ld.global.nc.u8 	%rs3, [%rd44];
	cvt.u16.u8 	%rs4, %rs3;
	setp.ne.s16 	%p11, %rs4, 0;
	mov.b32 	%r265, 1;
	@%p11 bra 	$L__BB0_50;
	atom.global.add.u32 	%r156, [%rd2], 1;
	mul.wide.s32 	%rd45, %r156, 4;
	add.s64 	%rd46, %rd1, %rd45;
	st.global.u32 	[%rd46], %r264;
	bra.uni 	$L__BB0_50;
$L__BB0_48:
	add.s32 	%r265, %r261, 1;
	setp.ne.s32 	%p12, %r265, %r135;
	mov.u32 	%r264, %r260;
	@%p12 bra 	$L__BB0_50;
	add.s32 	%r159, %r235, %r4;
	mul.wide.s32 	%rd47, %r159, 4;
	add.s64 	%rd48, %rd6, %rd47;
	st.global.u32 	[%rd48], %r260;
	add.s64 	%rd49, %rd5, %rd47;
	st.global.u32 	[%rd49], %r135;
	add.s32 	%r235, %r235, 1;
	mov.b32 	%r265, 0;
	mov.b32 	%r264, -1;
$L__BB0_50:
	ld.global.nc.u32 	%r268, [%rd11];
	setp.eq.s32 	%p13, %r268, %r264;
	@%p13 bra 	$L__BB0_55;
	setp.lt.s32 	%p14, %r265, 1;
	@%p14 bra 	$L__BB0_53;
	add.s32 	%r160, %r235, %r4;
	mul.wide.s32 	%rd50, %r160, 4;
	add.s64 	%rd51, %rd6, %rd50;
	st.global.u32 	[%rd51], %r264;
	add.s64 	%rd52, %rd5, %rd50;
	st.global.u32 	[%rd52], %r265;
	add.s32 	%r235, %r235, 1;
$L__BB0_53:
	cvt.s64.s32 	%rd53, %r268;
	add.s64 	%rd54, %rd3, %rd53;
	ld.global.nc.u8 	%rs5, [%rd54];
	cvt.u16.u8 	%rs6, %rs5;
	setp.ne.s16 	%p15, %rs6, 0;
	mov.b32 	%r269, 1;
	@%p15 bra 	$L__BB0_57;
	atom.global.add.u32 	%r163, [%rd2], 1;
	mul.wide.s32 	%rd55, %r163, 4;
	add.s64 	%rd56, %rd1, %rd55;
	st.global.u32 	[%rd56], %r268;
	bra.uni 	$L__BB0_57;
$L__BB0_55:
	add.s32 	%r269, %r265, 1;
	setp.ne.s32 	%p16, %r269, %r135;
	mov.u32 	%r268, %r264;
	@%p16 bra 	$L__BB0_57;
	add.s32 	%r166, %r235, %r4;
	mul.wide.s32 	%rd57, %r166, 4;
	add.s64 	%rd58, %rd6, %rd57;
	st.global.u32 	[%rd58], %r264;
	add.s64 	%rd59, %rd5, %rd57;
	st.global.u32 	[%rd59], %r135;
	add.s32 	%r235, %r235, 1;
	mov.b32 	%r269, 0;
	mov.b32 	%r268, -1;
$L__BB0_57:
	ld.global.nc.u32 	%r251, [%rd11+4];
	setp.eq.s32 	%p17, %r251, %r268;
	@%p17 bra 	$L__BB0_62;
	setp.lt.s32 	%p18, %r269, 1;
	@%p18 bra 	$L__BB0_60;
	add.s32 	%r167, %r235, %r4;
	mul.wide.s32 	%rd60, %r167, 4;
	add.s64 	%rd61, %rd6, %rd60;
	st.global.u32 	[%rd61], %r268;
	add.s64 	%rd62, %rd5, %rd60;
	st.global.u32 	[%rd62], %r269;
	add.s32 	%r235, %r235, 1;
$L__BB0_60:
	cvt.s64.s32 	%rd63, %r251;
	add.s64 	%rd64, %rd3, %rd63;
	ld.global.nc.u8 	%rs7, [%rd64];
	cvt.u16.u8 	%rs8, %rs7;
	setp.ne.s16 	%p19, %rs8, 0;
	mov.b32 	%r252, 1;
	@%p19 bra 	$L__BB0_64;
	atom.global.add.u32 	%r170, [%rd2], 1;
	mul.wide.s32 	%rd65, %r170, 4;
	add.s64 	%rd66, %rd1, %rd65;
	st.global.u32 	[%rd66], %r251;
	bra.uni 	$L__BB0_64;
$L__BB0_62:
	add.s32 	%r252, %r269, 1;
	setp.ne.s32 	%p20, %r252, %r135;
	mov.u32 	%r251, %r268;
	@%p20 bra 	$L__BB0_64;
	add.s32 	%r173, %r235, %r4;
	mul.wide.s32 	%rd67, %r173, 4;
	add.s64 	%rd68, %rd6, %rd67;
	st.global.u32 	[%rd68], %r268;
	add.s64 	%rd69, %rd5, %rd67;
	st.global.u32 	[%rd69], %r135;
	add.s32 	%r235, %r235, 1;
	mov.b32 	%r252, 0;
	mov.b32 	%r251, -1;
$L__BB0_64:
	add.s32 	%r277, %r277, 4;
	add.s32 	%r253, %r253, 4;
	setp.ne.s32 	%p21, %r253, 0;
	@%p21 bra 	$L__BB0_36;
$L__BB0_65:
	setp.eq.s32 	%p22, %r66, 0;
	@%p22 bra 	$L__BB0_75;
	neg.s32 	%r281, %r66;
$L__BB0_67:
	.pragma "nounroll";
	mul.wide.s32 	%rd70, %r277, 4;
	add.s64 	%rd71, %rd4, %rd70;
	ld.global.nc.u32 	%r120, [%rd71];
	setp.eq.s32 	%p23, %r120, %r251;
	@%p23 bra 	$L__BB0_72;
	setp.lt.s32 	%p24, %r252, 1;
	@%p24 bra 	$L__BB0_70;
	add.s32 	%r174, %r235, %r4;
	mul.wide.s32 	%rd72, %r174, 4;
	add.s64 	%rd73, %rd6, %rd72;
	st.global.u32 	[%rd73], %r251;
	add.s64 	%rd74, %rd5, %rd72;
	st.global.u32 	[%rd74], %r252;
	add.s32 	%r235, %r235, 1;
$L__BB0_70:
	cvt.s64.s32 	%rd75, %r120;
	add.s64 	%rd76, %rd3, %rd75;
	ld.global.nc.u8 	%rs9, [%rd76];
	cvt.u16.u8 	%rs10, %rs9;
	setp.ne.s16 	%p25, %rs10, 0;
	mov.b32 	%r252, 1;
	mov.u32 	%r251, %r120;
	@%p25 bra 	$L__BB0_74;
	atom.global.add.u32 	%r177, [%rd2], 1;
	mul.wide.s32 	%rd77, %r177, 4;
	add.s64 	%rd78, %rd1, %rd77;
	st.global.u32 	[%rd78], %r120;
	mov.u32 	%r251, %r120;
	bra.uni 	$L__BB0_74;
$L__BB0_72:
	add.s32 	%r252, %r252, 1;
	setp.ne.s32 	%p26, %r252, %r135;
	@%p26 bra 	$L__BB0_74;
	add.s32 	%r180, %r235, %r4;
	mul.wide.s32 	%rd79, %r180, 4;
	add.s64 	%rd80, %rd6, %rd79;
	st.global.u32 	[%rd80], %r251;
	add.s64 	%rd81, %rd5, %rd79;
	st.global.u32 	[%rd81], %r135;
	add.s32 	%r235, %r235, 1;
	mov.b32 	%r252, 0;
	mov.b32 	%r251, -1;
$L__BB0_74:
	add.s32 	%r277, %r277, 1;
	add.s32 	%r281, %r281, 1;
	setp.ne.s32 	%p27, %r281, 0;
	@%p27 bra 	$L__BB0_67;
$L__BB0_75:
	setp.lt.s32 	%p47, %r252, 1;
	@%p47 bra 	$L__BB0_77;
	add.s32 	%r218, %r235, %r4;
	mul.wide.s32 	%rd115, %r218, 4;
	add.s64 	%rd116, %rd6, %rd115;
	st.global.u32 	[%rd116], %r251;
	add.s64 	%rd117, %rd5, %rd115;
	st.global.u32 	[%rd117], %r252;
	add.s32 	%r235, %r235, 1;
$L__BB0_77:
	atom.global.add.u32 	%r219, [%rd7], %r235;
	add.s32 	%r220, %r235, %r4;
	st.global.u32 	[%rd8+4], %r220;
$L__BB0_78:
	ret;

}


// ===== COMPILED SASS (sm_100) =====

	.target	sm_100

	.elftype	@"ET_EXEC"


//--------------------- .note.nv.tkinfo           --------------------------
	.section	.note.nv.tkinfo,"",@"SHT_NOTE"
	.sectionflags	@"SHF_NOTE_NV_TKINFO"
	.tkinfo
        /*0018*/ 	.word	0x00000002
        /*0030*/ 	.string	""
        /*0030*/ 	.string	"ptxas"
        /*0030*/ 	.string	"Cuda compilation tools, release 13.0, V13.0.88"
        /*0030*/ 	.string	"Build cuda_13.0.r13.0/compiler.36424714_0"
        /*0030*/ 	.string	"-arch sm_100 -m 64 "



//--------------------- .note.nv.cuinfo           --------------------------
	.section	.note.nv.cuinfo,"",@"SHT_NOTE"
	.sectionflags	@"SHF_NOTE_NV_CUINFO"
        /*0018*/ 	.short	0x0002
        /*001a*/ 	.short	0x0064
        /*001c*/ 	.short	0x0082
	.zero		2


//--------------------- .nv.info                  --------------------------
	.section	.nv.info,"",@"SHT_CUDA_INFO"
	.align	4


	//----- nvinfo : EIATTR_REGCOUNT
	.align		4
        /*0000*/ 	.byte	0x04, 0x2f
        /*0002*/ 	.short	(.L_1 - .L_0)
	.align		4
.L_0:
        /*0004*/ 	.word	index@(build_csr_and_stage_pages)
        /*0008*/ 	.word	0x00000020


	//----- nvinfo : EIATTR_FRAME_SIZE
	.align		4
.L_1:
        /*000c*/ 	.byte	0x04, 0x11
        /*000e*/ 	.short	(.L_3 - .L_2)
	.align		4
.L_2:
        /*0010*/ 	.word	index@(build_csr_and_stage_pages)
        /*0014*/ 	.word	0x00000000


	//----- nvinfo : EIATTR_MIN_STACK_SIZE
	.align		4
.L_3:
        /*0018*/ 	.byte	0x04, 0x12
        /*001a*/ 	.short	(.L_5 - .L_4)
	.align		4
.L_4:
        /*001c*/ 	.word	index@(build_csr_and_stage_pages)
        /*0020*/ 	.word	0x00000000
.L_5:


//--------------------- .nv.compat                --------------------------
	.section	.nv.compat,"",@"SHT_CUDA_COMPAT_INFO"
	.align	4
        /*0000*/ 	.byte	0x02, 0x09, 0x00, 0x00, 0x02, 0x02, 0x01, 0x00, 0x02, 0x05, 0x05, 0x00, 0x03, 0x07, 0x01, 0x01
        /*0010*/ 	.byte	0x02, 0x03, 0x00, 0x00, 0x02, 0x06, 0x01, 0x00, 0x04, 0x0b, 0x08, 0x00, 0x09, 0x00, 0x00, 0x00
        /*0020*/ 	.byte	0x00, 0x00, 0x00, 0x00


//--------------------- .nv.info.build_csr_and_stage_pages --------------------------
	.section	.nv.info.build_csr_and_stage_pages,"",@"SHT_CUDA_INFO"
	.sectionflags	@""
	.align	4


	//----- nvinfo : EIATTR_CUDA_API_VERSION
	.align		4
        /*0000*/ 	.byte	0x04, 0x37
        /*0002*/ 	.short	(.L_7 - .L_6)
.L_6:
        /*0004*/ 	.word	0x00000082


	//----- nvinfo : EIATTR_KPARAM_INFO
	.align		4
.L_7:
        /*0008*/ 	.byte	0x04, 0x17
        /*000a*/ 	.short	(.L_9 - .L_8)
.L_8:
        /*000c*/ 	.word	0x00000000
        /*0010*/ 	.short	0x000b
        /*0012*/ 	.short	0x0054
        /*0014*/ 	.byte	0x00, 0xf0, 0x11, 0x00


	//----- nvinfo : EIATTR_KPARAM_INFO
	.align		4
.L_9:
        /*0018*/ 	.byte	0x04, 0x17
        /*001a*/ 	.short	(.L_11 - .L_10)
.L_10:
        /*001c*/ 	.word	0x00000000
        /*0020*/ 	.short	0x000a
        /*0022*/ 	.short	0x0050
        /*0024*/ 	.byte	0x00, 0xf0, 0x11, 0x00


	//----- nvinfo : EIATTR_KPARAM_INFO
	.align		4
.L_11:
        /*0028*/ 	.byte	0x04, 0x17
        /*002a*/ 	.short	(.L_13 - .L_12)
.L_12:
        /*002c*/ 	.word	0x00000000
        /*0030*/ 	.short	0x0009
        /*0032*/ 	.short	0x0048
        /*0034*/ 	.byte	0x00, 0xf5, 0x21, 0x00


	//----- nvinfo : EIATTR_KPARAM_INFO
	.align		4
.L_13:
        /*0038*/ 	.byte	0x04, 0x17
        /*003a*/ 	.short	(.L_15 - .L_14)
.L_14:
        /*003c*/ 	.word	0x00000000
        /*0040*/ 	.short	0x0008
        /*0042*/ 	.short	0x0040
        /*0044*/ 	.byte	0x00, 0xf5, 0x21, 0x00


	//----- nvinfo : EIATTR_KPARAM_INFO
	.align		4
.L_15:
        /*0048*/ 	.byte	0x04, 0x17
        /*004a*/ 	.short	(.L_17 - .L_16)
.L_16:
        /*004c*/ 	.word	0x00000000
        /*0050*/ 	.short	0x0007
        /*0052*/ 	.short	0x0038
        /*0054*/ 	.byte	0x00, 0xf5, 0x21, 0x00


	//----- nvinfo : EIATTR_KPARAM_INFO
	.align		4
.L_17:
        /*0058*/ 	.byte	0x04, 0x17
        /*005a*/ 	.short	(.L_19 - .L_18)
.L_18:
        /*005c*/ 	.word	0x00000000
        /*0060*/ 	.short	0x0006
        /*0062*/ 	.short	0x0030
        /*0064*/ 	.byte	0x00, 0xf5, 0x21, 0x00


	//----- nvinfo : EIATTR_KPARAM_INFO
	.align		4
.L_19:
        /*0068*/ 	.byte	0x04, 0x17
        /*006a*/ 	.short	(.L_21 - .L_20)
.L_20:
        /*006c*/ 	.word	0x00000000
        /*0070*/ 	.short	0x0005
        /*0072*/ 	.short	0x0028
        /*0074*/ 	.byte	0x00, 0xf5, 0x21, 0x00


	//----- nvinfo : EIATTR_KPARAM_INFO
	.align		4
.L_21:
        /*0078*/ 	.byte	0x04, 0x17
        /*007a*/ 	.short	(.L_23 - .L_22)
.L_22:
        /*007c*/ 	.word	0x00000000
        /*0080*/ 	.short	0x0004
        /*0082*/ 	.short	0x0020
        /*0084*/ 	.byte	0x00, 0xf5, 0x21, 0x00


	//----- nvinfo : EIATTR_KPARAM_INFO
	.align		4
.L_23:
        /*0088*/ 	.byte	0x04, 0x17
        /*008a*/ 	.short	(.L_25 - .L_24)
.L_24:
        /*008c*/ 	.word	0x00000000
        /*0090*/ 	.short	0x0003
        /*0092*/ 	.short	0x0018
        /*0094*/ 	.byte	0x00, 0xf5, 0x21, 0x00


	//----- nvinfo : EIATTR_KPARAM_INFO
	.align		4
.L_25:
        /*0098*/ 	.byte	0x04, 0x17
        /*009a*/ 	.short	(.L_27 - .L_26)
.L_26:
        /*009c*/ 	.word	0x00000000
        /*00a0*/ 	.short	0x0002
        /*00a2*/ 	.short	0x0010
        /*00a4*/ 	.byte	0x00, 0xf5, 0x21, 0x00


	//----- nvinfo : EIATTR_KPARAM_INFO
	.align		4
.L_27:
        /*00a8*/ 	.byte	0x04, 0x17
        /*00aa*/ 	.short	(.L_29 - .L_28)
.L_28:
        /*00ac*/ 	.word	0x00000000
        /*00b0*/ 	.short	0x0001
        /*00b2*/ 	.short	0x0008
        /*00b4*/ 	.byte	0x00, 0xf5, 0x21, 0x00


	//----- nvinfo : EIATTR_KPARAM_INFO
	.align		4
.L_29:
        /*00b8*/ 	.byte	0x04, 0x17
        /*00ba*/ 	.short	(.L_31 - .L_30)
.L_30:
        /*00bc*/ 	.word	0x00000000
        /*00c0*/ 	.short	0x0000
        /*00c2*/ 	.short	0x0000
        /*00c4*/ 	.byte	0x00, 0xf5, 0x21, 0x00


	//----- nvinfo : EIATTR_SPARSE_MMA_MASK
	.align		4
.L_31:
        /*00c8*/ 	.byte	0x03, 0x50
        /*00ca*/ 	.short	0x0000


	//----- nvinfo : EIATTR_MAXREG_COUNT
	.align		4
        /*00cc*/ 	.byte	0x03, 0x1b
        /*00ce*/ 	.short	0x00ff


	//----- nvinfo : EIATTR_MERCURY_ISA_VERSION
	.align		4
        /*00d0*/ 	.byte	0x03, 0x5f
        /*00d2*/ 	.short	0x0101


	//----- nvinfo : EIATTR_INT_WARP_WIDE_INSTR_OFFSETS
	.align		4
        /*00d4*/ 	.byte	0x04, 0x31
        /*00d6*/ 	.short	(.L_33 - .L_32)


	//   ....[0]....
.L_32:
        /*00d8*/ 	.word	0x00000e40


	//   ....[1]....
        /*00dc*/ 	.word	0x00000ed0


	//   ....[2]....
        /*00e0*/ 	.word	0x00001100


	//   ....[3]....
        /*00e4*/ 	.word	0x00001190


	//   ....[4]....
        /*00e8*/ 	.word	0x000013c0


	//   ....[5]....
        /*00ec*/ 	.word	0x00001450


	//   ....[6]....
        /*00f0*/ 	.word	0x00001680


	//   ....[7]....
        /*00f4*/ 	.word	0x00001710


	//   ....[8]....
        /*00f8*/ 	.word	0x00001a30


	//   ....[9]....
        /*00fc*/ 	.word	0x00001ad0


	//   ....[10]....
        /*0100*/ 	.word	0x00001cb0


	//----- nvinfo : EIATTR_VRC_CTA_INIT_COUNT
	.align		4
.L_33:
        /*0104*/ 	.byte	0x02, 0x4a
	.zero		1
	.zero		1


	//----- nvinfo : EIATTR_EXIT_INSTR_OFFSETS
	.align		4
        /*0108*/ 	.byte	0x04, 0x1c
        /*010a*/ 	.short	(.L_35 - .L_34)


	//   ....[0]....
.L_34:
        /*010c*/ 	.word	0x00000040


	//   ....[1]....
        /*0110*/ 	.word	0x00001d30


	//----- nvinfo : EIATTR_CBANK_PARAM_SIZE
	.align		4
.L_35:
        /*0114*/ 	.byte	0x03, 0x19
        /*0116*/ 	.short	0x0058


	//----- nvinfo : EIATTR_PARAM_CBANK
	.align		4
        /*0118*/ 	.byte	0x04, 0x0a
        /*011a*/ 	.short	(.L_37 - .L_36)
	.align		4
.L_36:
        /*011c*/ 	.word	index@(.nv.constant0.build_csr_and_stage_pages)
        /*0120*/ 	.short	0x0380
        /*0122*/ 	.short	0x0058


	//----- nvinfo : EIATTR_SW_WAR
	.align		4
.L_37:
        /*0124*/ 	.byte	0x04, 0x36
        /*0126*/ 	.short	(.L_39 - .L_38)
.L_38:
        /*0128*/ 	.word	0x00000008
.L_39:


//--------------------- .nv.callgraph             --------------------------
	.section	.nv.callgraph,"",@"SHT_CUDA_CALLGRAPH"
	.align	4
	.sectionentsize	8
	.align		4
        /*0000*/ 	.word	0x00000000
	.align		4
        /*0004*/ 	.word	0xffffffff
	.align		4
        /*0008*/ 	.word	0x00000000
	.align		4
        /*000c*/ 	.word	0xfffffffe
	.align		4
        /*0010*/ 	.word	0x00000000
	.align		4
        /*0014*/ 	.word	0xfffffffd
	.align		4
        /*0018*/ 	.word	0x00000000
	.align		4
        /*001c*/ 	.word	0xfffffffc


//--------------------- .text.build_csr_and_stage_pages --------------------------
	.section	.text.build_csr_and_stage_pages,"ax",@progbits
	.align	128
        .global         build_csr_and_stage_pages
        .type           build_csr_and_stage_pages,@function
        .size           build_csr_and_stage_pages,(.L_x_35 - build_csr_and_stage_pages)
        .other          build_csr_and_stage_pages,@"STO_CUDA_ENTRY STV_DEFAULT"
build_csr_and_stage_pages:
.text.build_csr_and_stage_pages:
[----:B------:R-:W-:Y:S01]  /*0000*/  LDC R1, c[0x0][0x37c] ;  /* 0x0000df00ff017b82 */ /* 0x000fe20000000800 */
[----:B------:R-:W0:Y:S01]  /*0010*/  S2R R11, SR_CTAID.X ;  /* 0x00000000000b7919 */ /* 0x000e220000002500 */
[----:B------:R-:W0:Y:S02]  /*0020*/  LDCU UR4, c[0x0][0x370] ;  /* 0x00006e00ff0477ac */ /* 0x000e240008000800 */
[----:B0-----:R-:W-:-:S13]  /*0030*/  ISETP.GE.U32.AND P0, PT, R11, UR4, PT ;  /* 0x000000040b007c0c */ /* 0x001fda000bf06070 */
[----:B------:R-:W-:Y:S05]  /*0040*/  @P0 EXIT ;  /* 0x000000000000094d */ /* 0x000fea0003800000 */
[----:B------:R-:W0:Y:S01]  /*0050*/  LDC.64 R2, c[0x0][0x388] ;  /* 0x0000e200ff027b82 */ /* 0x000e220000000a00 */
[----:B------:R-:W1:Y:S07]  /*0060*/  LDCU.64 UR6, c[0x0][0x358] ;  /* 0x00006b00ff0677ac */ /* 0x000e6e0008000a00 */
[----:B------:R-:W2:Y:S08]  /*0070*/  LDC.64 R4, c[0x0][0x390] ;  /* 0x0000e400ff047b82 */ /* 0x000eb00000000a00 */
[----:B------:R-:W3:Y:S01]  /*0080*/  LDC.64 R8, c[0x0][0x3b8] ;  /* 0x0000ee00ff087b82 */ /* 0x000ee20000000a00 */
[----:B0-----:R-:W-:-:S07]  /*0090*/  IMAD.WIDE.U32 R2, R11, 0x4, R2 ;  /* 0x000000040b027825 */ /* 0x001fce00078e0002 */
[----:B------:R-:W0:Y:S01]  /*00a0*/  LDC.64 R6, c[0x0][0x3a0] ;  /* 0x0000e800ff067b82 */ /* 0x000e220000000a00 */
[----:B-1----:R-:W4:Y:S01]  /*00b0*/  LDG.E.CONSTANT R2, desc[UR6][R2.64] ;  /* 0x0000000602027981 */ /* 0x002f22000c1e9900 */
[----:B--2---:R-:W-:-:S06]  /*00c0*/  IMAD.WIDE.U32 R4, R11, 0x4, R4 ;  /* 0x000000040b047825 */ /* 0x004fcc00078e0004 */
[----:B------:R-:W4:Y:S04]  /*00d0*/  LDG.E.CONSTANT R5, desc[UR6][R4.64] ;  /* 0x0000000604057981 */ /* 0x000f28000c1e9900 */
[----:B---3--:R-:W2:Y:S01]  /*00e0*/  ATOMG.E.OR.STRONG.GPU PT, R0, desc[UR6][R8.64], RZ ;  /* 0x800000ff080079a8 */ /* 0x008ea2000b1ef106 */
[----:B------:R-:W-:Y:S01]  /*00f0*/  UMOV UR4, URZ ;  /* 0x000000ff00047c82 */ /* 0x000fe20008000000 */
[----:B0-----:R-:W-:-:S04]  /*0100*/  IMAD.WIDE.U32 R6, R11, 0x4, R6 ;  /* 0x000000040b067825 */ /* 0x001fc800078e0006 */
[----:B------:R-:W-:Y:S02]  /*0110*/  IMAD.MOV.U32 R27, RZ, RZ, -0x1 ;  /* 0xffffffffff1b7424 */ /* 0x000fe400078e00ff */
[----:B------:R-:W-:Y:S01]  /*0120*/  IMAD.MOV.U32 R29, RZ, RZ, RZ ;  /* 0x000000ffff1d7224 */ /* 0x000fe200078e00ff */
[----:B----4-:R-:W-:Y:S01]  /*0130*/  ISETP.GE.AND P0, PT, R2, R5, PT ;  /* 0x000000050200720c */ /* 0x010fe20003f06270 */
[----:B--2---:R0:W-:-:S12]  /*0140*/  STG.E desc[UR6][R6.64], R0 ;  /* 0x0000000006007986 */ /* 0x0041d8000c101906 */
[----:B------:R-:W-:Y:S05]  /*0150*/  @P0 BRA `(.L_x_0) ;  /* 0x0000001800a40947 */ /* 0x000fea0003800000 */
[----:B------:R-:W1:Y:S02]  /*0160*/  LDCU.64 UR4, c[0x0][0x398] ;  /* 0x00007300ff0477ac */ /* 0x000e640008000a00 */
[----:B-1----:R-:W-:-:S04]  /*0170*/  UISETP.NE.U32.AND UP0, UPT, UR4, URZ, UPT ;  /* 0x000000ff0400728c */ /* 0x002fc8000bf05070 */
[----:B------:R-:W-:-:S09]  /*0180*/  UISETP.NE.AND.EX UP0, UPT, UR5, URZ, UPT, UP0 ;  /* 0x000000ff0500728c */ /* 0x000fd2000bf05300 */
[----:B------:R-:W-:Y:S05]  /*0190*/  BRA.U UP0, `(.L_x_1) ;  /* 0x00000009008c7547 */ /* 0x000fea000b800000 */
[C---:B------:R-:W-:Y:S01]  /*01a0*/  IADD3 R3, PT, PT, -R5.reuse, R2, RZ ;  /* 0x0000000205037210 */ /* 0x040fe20007ffe1ff */
[----:B------:R-:W-:Y:S01]  /*01b0*/  IMAD.IADD R15, R5, 0x1, -R2 ;  /* 0x00000001050f7824 */ /* 0x000fe200078e0a02 */
[----:B------:R-:W-:Y:S01]  /*01c0*/  UMOV UR4, URZ ;  /* 0x000000ff00047c82 */ /* 0x000fe20008000000 */
[----:B------:R-:W-:Y:S01]  /*01d0*/  HFMA2 R29, -RZ, RZ, 0, 0 ;  /* 0x00000000ff1d7431 */ /* 0x000fe200000001ff */
[----:B------:R-:W-:Y:S01]  /*01e0*/  ISETP.GT.U32.AND P0, PT, R3, -0x4, PT ;  /* 0xfffffffc0300780c */ /* 0x000fe20003f04070 */
[----:B------:R-:W-:Y:S01]  /*01f0*/  IMAD.MOV.U32 R27, RZ, RZ, -0x1 ;  /* 0xffffffffff1b7424 */ /* 0x000fe200078e00ff */
[----:B------:R-:W-:-:S11]  /*0200*/  LOP3.LUT R3, R15, 0x3, RZ, 0xc0, !PT ;  /* 0x000000030f037812 */ /* 0x000fd600078ec0ff */
[----:B------:R-:W-:Y:S05]  /*0210*/  @P0 BRA `(.L_x_2) ;  /* 0x0000000400cc0947 */ /* 0x000fea0003800000 */
[----:B------:R-:W1:Y:S01]  /*0220*/  LDC.64 R10, c[0x0][0x380] ;  /* 0x0000e000ff0a7b82 */ /* 0x000e620000000a00 */
[----:B------:R-:W-:Y:S01]  /*0230*/  LOP3.LUT R15, R15, 0xfffffffc, RZ, 0xc0, !PT ;  /* 0xfffffffc0f0f7812 */ /* 0x000fe200078ec0ff */
[----:B------:R-:W-:Y:S01]  /*0240*/  IMAD.MOV.U32 R27, RZ, RZ, -0x1 ;  /* 0xffffffffff1b7424 */ /* 0x000fe200078e00ff */
[----:B------:R-:W-:-:S03]  /*0250*/  MOV R29, RZ ;  /* 0x000000ff001d7202 */ /* 0x000fc60000000f00 */
[----:B------:R-:W-:Y:S02]  /*0260*/  IMAD.MOV R15, RZ, RZ, -R15 ;  /* 0x000000ffff0f7224 */ /* 0x000fe400078e0a0f */
[----:B------:R-:W2:Y:S08]  /*0270*/  LDC R14, c[0x0][0x3d0] ;  /* 0x0000f400ff0e7b82 */ /* 0x000eb00000000800 */
[----:B------:R-:W3:Y:S08]  /*0280*/  LDC.64 R4, c[0x0][0x3a8] ;  /* 0x0000ea00ff047b82 */ /* 0x000ef00000000a00 */
[----:B------:R-:W4:Y:S01]  /*0290*/  LDC.64 R8, c[0x0][0x3b0] ;  /* 0x0000ec00ff087b82 */ /* 0x000f220000000a00 */
[----:B-1----:R-:W-:-:S05]  /*02a0*/  IADD3 R10, P0, PT, R10, 0x8, RZ ;  /* 0x000000080a0a7810 */ /* 0x002fca0007f1e0ff */
[----:B------:R-:W-:-:S08]  /*02b0*/  IMAD.X R11, RZ, RZ, R11, P0 ;  /* 0x000000ffff0b7224 */ /* 0x000fd000000e060b */
.L_x_11:
[----:B-1----:R-:W-:-:S05]  /*02c0*/  IMAD.WIDE R12, R2, 0x4, R10 ;  /* 0x00000004020c7825 */ /* 0x002fca00078e020a */
[----:B------:R-:W5:Y:S01]  /*02d0*/  LDG.E.CONSTANT R21, desc[UR6][R12.64+-0x8] ;  /* 0xfffff8060c157981 */ /* 0x000f62000c1e9900 */
[----:B------:R-:W-:-:S05]  /*02e0*/  VIADD R15, R15, 0x4 ;  /* 0x000000040f0f7836 */ /* 0x000fca0000000000 */
[----:B------:R-:W-:Y:S02]  /*02f0*/  ISETP.NE.AND P0, PT, R15, RZ, PT ;  /* 0x000000ff0f00720c */ /* 0x000fe40003f05270 */
[----:B-----5:R-:W-:-:S13]  /*0300*/  ISETP.NE.AND P1, PT, R21, R27, PT ;  /* 0x0000001b1500720c */ /* 0x020fda0003f25270 */
[----:B------:R-:W-:Y:S05]  /*0310*/  @!P1 BRA `(.L_x_3) ;  /* 0x0000000000289947 */ /* 0x000fea0003800000 */
[----:B------:R-:W-:Y:S01]  /*0320*/  ISETP.GE.AND P1, PT, R29, 0x1, PT ;  /* 0x000000011d00780c */ /* 0x000fe20003f26270 */
[----:B------:R-:W-:-:S12]  /*0330*/  HFMA2 R25, -RZ, RZ, 0, 5.9604644775390625e-08 ;  /* 0x00000001ff197431 */ /* 0x000fd800000001ff */
[----:B------:R-:W-:Y:S05]  /*0340*/  @!P1 BRA `(.L_x_4) ;  /* 0x00000000004c9947 */ /* 0x000fea0003800000 */
[----:B------:R-:W-:Y:S01]  /*0350*/  VIADD R19, R0, UR4 ;  /* 0x0000000400137c36 */ /* 0x000fe20008000000 */
[----:B------:R-:W-:-:S03]  /*0360*/  UIADD3 UR4, UPT, UPT, UR4, 0x1, URZ ;  /* 0x0000000104047890 */ /* 0x000fc6000fffe0ff */
[----:B---3--:R-:W-:-:S04]  /*0370*/  IMAD.WIDE R16, R19, 0x4, R4 ;  /* 0x0000000413107825 */ /* 0x008fc800078e0204 */
[----:B----4-:R-:W-:Y:S01]  /*0380*/  IMAD.WIDE R18, R19, 0x4, R8 ;  /* 0x0000000413127825 */ /* 0x010fe200078e0208 */
[----:B------:R1:W-:Y:S04]  /*0390*/  STG.E desc[UR6][R16.64], R27 ;  /* 0x0000001b10007986 */ /* 0x0003e8000c101906 */
[----:B------:R1:W-:Y:S01]  /*03a0*/  STG.E desc[UR6][R18.64], R29 ;  /* 0x0000001d12007986 */ /* 0x0003e2000c101906 */
[----:B------:R-:W-:Y:S05]  /*03b0*/  BRA `(.L_x_4) ;  /* 0x0000000000307947 */ /* 0x000fea0003800000 */
.L_x_3:
[----:B------:R-:W-:Y:S01]  /*03c0*/  VIADD R25, R29, 0x1 ;  /* 0x000000011d197836 */ /* 0x000fe20000000000 */
[----:B------:R-:W-:-:S04]  /*03d0*/  MOV R21, R27 ;  /* 0x0000001b00157202 */ /* 0x000fc80000000f00 */
[----:B--2---:R-:W-:-:S13]  /*03e0*/  ISETP.NE.AND P1, PT, R25, R14, PT ;  /* 0x0000000e1900720c */ /* 0x004fda0003f25270 */
[----:B------:R-:W-:Y:S05]  /*03f0*/  @P1 BRA `(.L_x_4) ;  /* 0x0000000000201947 */ /* 0x000fea0003800000 */
[----:B------:R-:W-:Y:S01]  /*0400*/  VIADD R19, R0, UR4 ;  /* 0x0000000400137c36 */ /* 0x000fe20008000000 */
[----:B------:R-:W-:Y:S01]  /*0410*/  MOV R21, 0xffffffff ;  /* 0xffffffff00157802 */ /* 0x000fe20000000f00 */
[----:B------:R-:W-:Y:S01]  /*0420*/  IMAD.MOV.U32 R25, RZ, RZ, RZ ;  /* 0x000000ffff197224 */ /* 0x000fe200078e00ff */
[----:B------:R-:W-:Y:S01]  /*0430*/  UIADD3 UR4, UPT, UPT, UR4, 0x1, URZ ;  /* 0x0000000104047890 */ /* 0x000fe2000fffe0ff */
[----:B---3--:R-:W-:-:S04]  /*0440*/  IMAD.WIDE R16, R19, 0x4, R4 ;  /* 0x0000000413107825 */ /* 0x008fc800078e0204 */
[----:B----4-:R-:W-:Y:S01]  /*0450*/  IMAD.WIDE R18, R19, 0x4, R8 ;  /* 0x0000000413127825 */ /* 0x010fe200078e0208 */
[----:B------:R1:W-:Y:S04]  /*0460*/  STG.E desc[UR6][R16.64], R27 ;  /* 0x0000001b10007986 */ /* 0x0003e8000c101906 */
[----:B------:R1:W-:Y:S02]  /*0470*/  STG.E desc[UR6][R18.64], R14 ;  /* 0x0000000e12007986 */ /* 0x0003e4000c101906 */
.L_x_4:
[----:B------:R-:W5:Y:S02]  /*0480*/  LDG.E.CONSTANT R23, desc[UR6][R12.64+-0x4] ;  /* 0xfffffc060c177981 */ /* 0x000f64000c1e9900 */
[----:B-----5:R-:W-:-:S13]  /*0490*/  ISETP.NE.AND P1, PT, R23, R21, PT ;  /* 0x000000151700720c */ /* 0x020fda0003f25270 */
[----:B------:R-:W-:Y:S05]  /*04a0*/  @!P1 BRA `(.L_x_5) ;  /* 0x0000000000289947 */ /* 0x000fea0003800000 */
[----:B------:R-:W-:Y:S01]  /*04b0*/  ISETP.GE.AND P1, PT, R25, 0x1, PT ;  /* 0x000000011900780c */ /* 0x000fe20003f26270 */
[----:B-1----:R-:W-:-:S12]  /*04c0*/  IMAD.MOV.U32 R27, RZ, RZ, 0x1 ;  /* 0x00000001ff1b7424 */ /* 0x002fd800078e00ff */
        /* <DEDUP_REMOVED lines=8> */
.L_x_5:
[----:B-1----:R-:W-:Y:S01]  /*0550*/  IADD3 R27, PT, PT, R25, 0x1, RZ ;  /* 0x00000001191b7810 */ /* 0x002fe20007ffe0ff */
[----:B------:R-:W-:-:S03]  /*0560*/  IMAD.MOV.U32 R23, RZ, RZ, R21 ;  /* 0x000000ffff177224 */ /* 0x000fc600078e0015 */
[----:B--2---:R-:W-:-:S13]  /*0570*/  ISETP.NE.AND P1, PT, R27, R14, PT ;  /* 0x0000000e1b00720c */ /* 0x004fda0003f25270 */
[----:B------:R-:W-:Y:S05]  /*0580*/  @P1 BRA `(.L_x_6) ;  /* 0x0000000000201947 */ /* 0x000fea0003800000 */
[----:B------:R-:W-:Y:S02]  /*0590*/  VIADD R19, R0, UR4 ;  /* 0x0000000400137c36 */ /* 0x000fe40008000000 */
[----:B------:R-:W-:Y:S02]  /*05a0*/  HFMA2 R27, -RZ, RZ, 0, 0 ;  /* 0x00000000ff1b7431 */ /* 0x000fe400000001ff */
[----:B------:R-:W-:Y:S01]  /*05b0*/  IMAD.MOV.U32 R23, RZ, RZ, -0x1 ;  /* 0xffffffffff177424 */ /* 0x000fe200078e00ff */
[----:B------:R-:W-:Y:S01]  /*05c0*/  UIADD3 UR4, UPT, UPT, UR4, 0x1, URZ ;  /* 0x0000000104047890 */ /* 0x000fe2000fffe0ff */
[----:B---3--:R-:W-:-:S04]  /*05d0*/  IMAD.WIDE R16, R19, 0x4, R4 ;  /* 0x0000000413107825 */ /* 0x008fc800078e0204 */
[----:B----4-:R-:W-:Y:S01]  /*05e0*/  IMAD.WIDE R18, R19, 0x4, R8 ;  /* 0x0000000413127825 */ /* 0x010fe200078e0208 */
[----:B------:R1:W-:Y:S04]  /*05f0*/  STG.E desc[UR6][R16.64], R21 ;  /* 0x0000001510007986 */ /* 0x0003e8000c101906 */
[----:B------:R1:W-:Y:S02]  /*0600*/  STG.E desc[UR6][R18.64], R14 ;  /* 0x0000000e12007986 */ /* 0x0003e4000c101906 */
.L_x_6:
[----:B-1----:R-:W5:Y:S02]  /*0610*/  LDG.E.CONSTANT R21, desc[UR6][R12.64] ;  /* 0x000000060c157981 */ /* 0x002f64000c1e9900 */
[----:B-----5:R-:W-:-:S13]  /*0620*/  ISETP.NE.AND P1, PT, R21, R23, PT ;  /* 0x000000171500720c */ /* 0x020fda0003f25270 */
[----:B------:R-:W-:Y:S05]  /*0630*/  @!P1 BRA `(.L_x_7) ;  /* 0x0000000000289947 */ /* 0x000fea0003800000 */
[----:B------:R-:W-:Y:S01]  /*0640*/  ISETP.GE.AND P1, PT, R27, 0x1, PT ;  /* 0x000000011b00780c */ /* 0x000fe20003f26270 */
[----:B------:R-:W-:-:S12]  /*0650*/  IMAD.MOV.U32 R25, RZ, RZ, 0x1 ;  /* 0x00000001ff197424 */ /* 0x000fd800078e00ff */
[----:B------:R-:W-:Y:S05]  /*0660*/  @!P1 BRA `(.L_x_8) ;  /* 0x00000000004c9947 */ /* 0x000fea0003800000 */
[----:B------:R-:W-:Y:S01]  /*0670*/  IADD3 R19, PT, PT, R0, UR4, RZ ;  /* 0x0000000400137c10 */ /* 0x000fe2000fffe0ff */
[----:B------:R-:W-:-:S04]  /*0680*/  UIADD3 UR4, UPT, UPT, UR4, 0x1, URZ ;  /* 0x0000000104047890 */ /* 0x000fc8000fffe0ff */
[----:B---3--:R-:W-:-:S04]  /*0690*/  IMAD.WIDE R16, R19, 0x4, R4 ;  /* 0x0000000413107825 */ /* 0x008fc800078e0204 */
[----:B----4-:R-:W-:Y:S01]  /*06a0*/  IMAD.WIDE R18, R19, 0x4, R8 ;  /* 0x0000000413127825 */ /* 0x010fe200078e0208 */
[----:B------:R1:W-:Y:S04]  /*06b0*/  STG.E desc[UR6][R16.64], R23 ;  /* 0x0000001710007986 */ /* 0x0003e8000c101906 */
[----:B------:R1:W-:Y:S01]  /*06c0*/  STG.E desc[UR6][R18.64], R27 ;  /* 0x0000001b12007986 */ /* 0x0003e2000c101906 */
[----:B------:R-:W-:Y:S05]  /*06d0*/  BRA `(.L_x_8) ;  /* 0x0000000000307947 */ /* 0x000fea0003800000 */
.L_x_7:
[----:B------:R-:W-:Y:S02]  /*06e0*/  VIADD R25, R27, 0x1 ;  /* 0x000000011b197836 */ /* 0x000fe40000000000 */
[----:B------:R-:W-:-:S03]  /*06f0*/  IMAD.MOV.U32 R21, RZ, RZ, R23 ;  /* 0x000000ffff157224 */ /* 0x000fc600078e0017 */
[----:B--2---:R-:W-:-:S13]  /*0700*/  ISETP.NE.AND P1, PT, R25, R14, PT ;  /* 0x0000000e1900720c */ /* 0x004fda0003f25270 */
[----:B------:R-:W-:Y:S05]  /*0710*/  @P1 BRA `(.L_x_8) ;  /* 0x0000000000201947 */ /* 0x000fea0003800000 */
[----:B------:R-:W-:Y:S01]  /*0720*/  IADD3 R19, PT, PT, R0, UR4, RZ ;  /* 0x0000000400137c10 */ /* 0x000fe2000fffe0ff */
[----:B------:R-:W-:Y:S01]  /*0730*/  IMAD.MOV.U32 R25, RZ, RZ, RZ ;  /* 0x000000ffff197224 */ /* 0x000fe200078e00ff */
[----:B------:R-:W-:Y:S01]  /*0740*/  UIADD3 UR4, UPT, UPT, UR4, 0x1, URZ ;  /* 0x0000000104047890 */ /* 0x000fe2000fffe0ff */
[----:B------:R-:W-:Y:S02]  /*0750*/  IMAD.MOV.U32 R21, RZ, RZ, -0x1 ;  /* 0xffffffffff157424 */ /* 0x000fe400078e00ff */
[----:B---3--:R-:W-:-:S04]  /*0760*/  IMAD.WIDE R16, R19, 0x4, R4 ;  /* 0x0000000413107825 */ /* 0x008fc800078e0204 */
[----:B----4-:R-:W-:Y:S01]  /*0770*/  IMAD.WIDE R18, R19, 0x4, R8 ;  /* 0x0000000413127825 */ /* 0x010fe200078e0208 */
[----:B------:R1:W-:Y:S04]  /*0780*/  STG.E desc[UR6][R16.64], R23 ;  /* 0x0000001710007986 */ /* 0x0003e8000c101906 */
[----:B------:R1:W-:Y:S02]  /*0790*/  STG.E desc[UR6][R18.64], R14 ;  /* 0x0000000e12007986 */ /* 0x0003e4000c101906 */
.L_x_8:
[----:B-1----:R-:W5:Y:S02]  /*07a0*/  LDG.E.CONSTANT R27, desc[UR6][R12.64+0x4] ;  /* 0x000004060c1b7981 */ /* 0x002f64000c1e9900 */
[----:B-----5:R-:W-:-:S13]  /*07b0*/  ISETP.NE.AND P1, PT, R27, R21, PT ;  /* 0x000000151b00720c */ /* 0x020fda0003f25270 */
[----:B------:R-:W-:Y:S05]  /*07c0*/  @!P1 BRA `(.L_x_9) ;  /* 0x0000000000289947 */ /* 0x000fea0003800000 */
[----:B------:R-:W-:Y:S02]  /*07d0*/  ISETP.GE.AND P1, PT, R25, 0x1, PT ;  /* 0x000000011900780c */ /* 0x000fe40003f26270 */
[----:B------:R-:W-:-:S11]  /*07e0*/  MOV R29, 0x1 ;  /* 0x00000001001d7802 */ /* 0x000fd60000000f00 */
        /* <DEDUP_REMOVED lines=8> */
.L_x_9:
        /* <DEDUP_REMOVED lines=12> */
.L_x_10:
[----:B------:R-:W-:Y:S01]  /*0930*/  VIADD R2, R2, 0x4 ;  /* 0x0000000402027836 */ /* 0x000fe20000000000 */
[----:B------:R-:W-:Y:S06]  /*0940*/  @P0 BRA `(.L_x_11) ;  /* 0xfffffff8005c0947 */ /* 0x000fec000383ffff */
.L_x_2:
[----:B------:R-:W-:-:S13]  /*0950*/  ISETP.NE.AND P0, PT, R3, RZ, PT ;  /* 0x000000ff0300720c */ /* 0x000fda0003f05270 */
[----:B------:R-:W-:Y:S05]  /*0960*/  @!P0 BRA `(.L_x_0) ;  /* 0x0000001000a08947 */ /* 0x000fea0003800000 */
[----:B-1----:R-:W1:Y:S01]  /*0970*/  LDC R12, c[0x0][0x3d0] ;  /* 0x0000f400ff0c7b82 */ /* 0x002e620000000800 */
[----:B------:R-:W-:-:S07]  /*0980*/  IMAD.MOV R3, RZ, RZ, -R3 ;  /* 0x000000ffff037224 */ /* 0x000fce00078e0a03 */
[----:B----4-:R-:W4:Y:S08]  /*0990*/  LDC.64 R8, c[0x0][0x3a8] ;  /* 0x0000ea00ff087b82 */ /* 0x010f300000000a00 */
[----:B------:R-:W0:Y:S08]  /*09a0*/  LDC.64 R10, c[0x0][0x3b0] ;  /* 0x0000ec00ff0a7b82 */ /* 0x000e300000000a00 */
[----:B---3--:R-:W3:Y:S02]  /*09b0*/  LDC.64 R4, c[0x0][0x380] ;  /* 0x0000e000ff047b82 */ /* 0x008ee40000000a00 */
.L_x_14:
[----:B-123--:R-:W-:-:S06]  /*09c0*/  IMAD.WIDE R14, R2, 0x4, R4 ;  /* 0x00000004020e7825 */ /* 0x00efcc00078e0204 */
[----:B------:R-:W2:Y:S01]  /*09d0*/  LDG.E.CONSTANT R14, desc[UR6][R14.64] ;  /* 0x000000060e0e7981 */ /* 0x000ea2000c1e9900 */
[-C--:B------:R-:W-:Y:S01]  /*09e0*/  MOV R13, R27.reuse ;  /* 0x0000001b000d7202 */ /* 0x080fe20000000f00 */
[----:B------:R-:W-:Y:S01]  /*09f0*/  IMAD.MOV.U32 R19, RZ, RZ, R29 ;  /* 0x000000ffff137224 */ /* 0x000fe200078e001d */
[----:B--2---:R-:W-:-:S13]  /*0a00*/  ISETP.NE.AND P0, PT, R14, R27, PT ;  /* 0x0000001b0e00720c */ /* 0x004fda0003f05270 */
[----:B------:R-:W-:Y:S05]  /*0a10*/  @!P0 BRA `(.L_x_12) ;  /* 0x00000000002c8947 */ /* 0x000fea0003800000 */
[----:B------:R-:W-:Y:S01]  /*0a20*/  ISETP.GE.AND P0, PT, R29, 0x1, PT ;  /* 0x000000011d00780c */ /* 0x000fe20003f06270 */
[----:B------:R-:W-:Y:S02]  /*0a30*/  HFMA2 R29, -RZ, RZ, 0, 5.9604644775390625e-08 ;  /* 0x00000001ff1d7431 */ /* 0x000fe400000001ff */
[----:B------:R-:W-:-:S10]  /*0a40*/  IMAD.MOV.U32 R27, RZ, RZ, R14 ;  /* 0x000000ffff1b7224 */ /* 0x000fd400078e000e */
[----:B------:R-:W-:Y:S05]  /*0a50*/  @!P0 BRA `(.L_x_13) ;  /* 0x0000000000488947 */ /* 0x000fea0003800000 */
[----:B------:R-:W-:Y:S01]  /*0a60*/  VIADD R17, R0, UR4 ;  /* 0x0000000400117c36 */ /* 0x000fe20008000000 */
[----:B------:R-:W-:-:S03]  /*0a70*/  UIADD3 UR4, UPT, UPT, UR4, 0x1, URZ ;  /* 0x0000000104047890 */ /* 0x000fc6000fffe0ff */
[----:B----4-:R-:W-:-:S04]  /*0a80*/  IMAD.WIDE R14, R17, 0x4, R8 ;  /* 0x00000004110e7825 */ /* 0x010fc800078e0208 */
[----:B0-----:R-:W-:Y:S01]  /*0a90*/  IMAD.WIDE R16, R17, 0x4, R10 ;  /* 0x0000000411107825 */ /* 0x001fe200078e020a */
[----:B------:R2:W-:Y:S04]  /*0aa0*/  STG.E desc[UR6][R14.64], R13 ;  /* 0x0000000d0e007986 */ /* 0x0005e8000c101906 */
[----:B------:R2:W-:Y:S01]  /*0ab0*/  STG.E desc[UR6][R16.64], R19 ;  /* 0x0000001310007986 */ /* 0x0005e2000c101906 */
[----:B------:R-:W-:Y:S05]  /*0ac0*/  BRA `(.L_x_13) ;  /* 0x00000000002c7947 */ /* 0x000fea0003800000 */
.L_x_12:
[----:B------:R-:W-:-:S04]  /*0ad0*/  IADD3 R29, PT, PT, R29, 0x1, RZ ;  /* 0x000000011d1d7810 */ /* 0x000fc80007ffe0ff */
[----:B-1----:R-:W-:-:S13]  /*0ae0*/  ISETP.NE.AND P0, PT, R29, R12, PT ;  /* 0x0000000c1d00720c */ /* 0x002fda0003f05270 */
[----:B------:R-:W-:Y:S05]  /*0af0*/  @P0 BRA `(.L_x_13) ;  /* 0x0000000000200947 */ /* 0x000fea0003800000 */
[----:B------:R-:W-:Y:S01]  /*0b00*/  VIADD R17, R0, UR4 ;  /* 0x0000000400117c36 */ /* 0x000fe20008000000 */
[----:B------:R-:W-:Y:S01]  /*0b10*/  MOV R29, RZ ;  /* 0x000000ff001d7202 */ /* 0x000fe20000000f00 */
[----:B------:R-:W-:Y:S01]  /*0b20*/  IMAD.MOV.U32 R27, RZ, RZ, -0x1 ;  /* 0xffffffffff1b7424 */ /* 0x000fe200078e00ff */
[----:B------:R-:W-:Y:S01]  /*0b30*/  UIADD3 UR4, UPT, UPT, UR4, 0x1, URZ ;  /* 0x0000000104047890 */ /* 0x000fe2000fffe0ff */
[----:B----4-:R-:W-:-:S04]  /*0b40*/  IMAD.WIDE R14, R17, 0x4, R8 ;  /* 0x00000004110e7825 */ /* 0x010fc800078e0208 */
[----:B0-----:R-:W-:Y:S01]  /*0b50*/  IMAD.WIDE R16, R17, 0x4, R10 ;  /* 0x0000000411107825 */ /* 0x001fe200078e020a */
[----:B------:R1:W-:Y:S04]  /*0b60*/  STG.E desc[UR6][R14.64], R13 ;  /* 0x0000000d0e007986 */ /* 0x0003e8000c101906 */
[----:B------:R1:W-:Y:S02]  /*0b70*/  STG.E desc[UR6][R16.64], R12 ;  /* 0x0000000c10007986 */ /* 0x0003e4000c101906 */
.L_x_13:
[----:B------:R-:W-:-:S04]  /*0b80*/  IADD3 R3, PT, PT, R3, 0x1, RZ ;  /* 0x0000000103037810 */ /* 0x000fc80007ffe0ff */
[----:B------:R-:W-:-:S13]  /*0b90*/  ISETP.NE.AND P0, PT, R3, RZ, PT ;  /* 0x000000ff0300720c */ /* 0x000fda0003f05270 */
[----:B------:R-:W-:Y:S05]  /*0ba0*/  @!P0 BRA `(.L_x_0) ;  /* 0x0000001000108947 */ /* 0x000fea0003800000 */
[----:B------:R-:W-:Y:S01]  /*0bb0*/  VIADD R2, R2, 0x1 ;  /* 0x0000000102027836 */ /* 0x000fe20000000000 */
[----:B------:R-:W-:Y:S06]  /*0bc0*/  BRA `(.L_x_14) ;  /* 0xfffffffc007c7947 */ /* 0x000fec000383ffff */
.L_x_1:
[C---:B------:R-:W-:Y:S01]  /*0bd0*/  IADD3 R3, PT, PT, -R5.reuse, R2, RZ ;  /* 0x0000000205037210 */ /* 0x040fe20007ffe1ff */
[----:B------:R-:W-:Y:S01]  /*0be0*/  IMAD.IADD R5, R5, 0x1, -R2 ;  /* 0x0000000105057824 */ /* 0x000fe200078e0a02 */
[----:B------:R-:W-:Y:S01]  /*0bf0*/  UMOV UR4, URZ ;  /* 0x000000ff00047c82 */ /* 0x000fe20008000000 */
[----:B------:R-:W-:Y:S01]  /*0c00*/  MOV R27, 0xffffffff ;  /* 0xffffffff001b7802 */ /* 0x000fe20000000f00 */
[----:B------:R-:W-:Y:S01]  /*0c10*/  IMAD.MOV.U32 R29, RZ, RZ, RZ ;  /* 0x000000ffff1d7224 */ /* 0x000fe200078e00ff */
[----:B------:R-:W-:Y:S02]  /*0c20*/  ISETP.GT.U32.AND P0, PT, R3, -0x4, PT ;  /* 0xfffffffc0300780c */ /* 0x000fe40003f04070 */
[----:B------:R-:W-:-:S11]  /*0c30*/  LOP3.LUT R3, R5, 0x3, RZ, 0xc0, !PT ;  /* 0x0000000305037812 */ /* 0x000fd600078ec0ff */
[----:B------:R-:W-:Y:S05]  /*0c40*/  @P0 BRA `(.L_x_15) ;  /* 0x0000000800fc0947 */ /* 0x000fea0003800000 */
[----:B------:R-:W1:Y:S01]  /*0c50*/  LDC R4, c[0x0][0x3d0] ;  /* 0x0000f400ff047b82 */ /* 0x000e620000000800 */
[----:B------:R-:W-:Y:S01]  /*0c60*/  LOP3.LUT R5, R5, 0xfffffffc, RZ, 0xc0, !PT ;  /* 0xfffffffc05057812 */ /* 0x000fe200078ec0ff */
[----:B------:R-:W-:Y:S01]  /*0c70*/  IMAD.MOV.U32 R29, RZ, RZ, RZ ;  /* 0x000000ffff1d7224 */ /* 0x000fe200078e00ff */
[----:B------:R-:W-:Y:S02]  /*0c80*/  MOV R27, 0xffffffff ;  /* 0xffffffff001b7802 */ /* 0x000fe40000000f00 */
[----:B------:R-:W-:-:S03]  /*0c90*/  IADD3 R5, PT, PT, -R5, RZ, RZ ;  /* 0x000000ff05057210 */ /* 0x000fc60007ffe1ff */
[----:B------:R-:W2:Y:S08]  /*0ca0*/  LDC.64 R8, c[0x0][0x3a8] ;  /* 0x0000ea00ff087b82 */ /* 0x000eb00000000a00 */
[----:B------:R-:W3:Y:S08]  /*0cb0*/  LDC.64 R10, c[0x0][0x3b0] ;  /* 0x0000ec00ff0a7b82 */ /* 0x000ef00000000a00 */
[----:B------:R-:W4:Y:S08]  /*0cc0*/  LDC.64 R12, c[0x0][0x3c0] ;  /* 0x0000f000ff0c7b82 */ /* 0x000f300000000a00 */
[----:B------:R-:W0:Y:S08]  /*0cd0*/  LDC.64 R14, c[0x0][0x380] ;  /* 0x0000e000ff0e7b82 */ /* 0x000e300000000a00 */
[----:B------:R-:W0:Y:S02]  /*0ce0*/  LDC.64 R16, c[0x0][0x398] ;  /* 0x0000e600ff107b82 */ /* 0x000e240000000a00 */
.L_x_28:
[----:B01----:R-:W-:-:S05]  /*0cf0*/  IMAD.WIDE R18, R2, 0x4, R14 ;  /* 0x0000000402127825 */ /* 0x003fca00078e020e */
[----:B------:R-:W5:Y:S01]  /*0d00*/  LDG.E.CONSTANT R25, desc[UR6][R18.64] ;  /* 0x0000000612197981 */ /* 0x000f62000c1e9900 */
[----:B------:R-:W-:-:S05]  /*0d10*/  VIADD R5, R5, 0x4 ;  /* 0x0000000405057836 */ /* 0x000fca0000000000 */
[----:B------:R-:W-:Y:S02]  /*0d20*/  ISETP.NE.AND P0, PT, R5, RZ, PT ;  /* 0x000000ff0500720c */ /* 0x000fe40003f05270 */
[----:B-----5:R-:W-:-:S13]  /*0d30*/  ISETP.NE.AND P1, PT, R25, R27, PT ;  /* 0x0000001b1900720c */ /* 0x020fda0003f25270 */
[----:B------:R-:W-:Y:S05]  /*0d40*/  @!P1 BRA `(.L_x_16) ;  /* 0x0000000000749947 */ /* 0x000fea0003800000 */
[----:B------:R-:W-:-:S04]  /*0d50*/  IADD3 R20, P1, PT, R25, R16, RZ ;  /* 0x0000001019147210 */ /* 0x000fc80007f3e0ff */
[----:B------:R-:W-:-:S05]  /*0d60*/  LEA.HI.X.SX32 R21, R25, R17, 0x1, P1 ;  /* 0x0000001119157211 */ /* 0x000fca00008f0eff */
[----:B------:R-:W5:Y:S01]  /*0d70*/  LDG.E.U8.CONSTANT R20, desc[UR6][R20.64] ;  /* 0x0000000614147981 */ /* 0x000f62000c1e9100 */
[----:B------:R-:W-:Y:S02]  /*0d80*/  ISETP.GE.AND P1, PT, R29, 0x1, PT ;  /* 0x000000011d00780c */ /* 0x000fe40003f26270 */
[----:B-----5:R-:W-:-:S11]  /*0d90*/  ISETP.NE.AND P2, PT, R20, RZ, PT ;  /* 0x000000ff1400720c */ /* 0x020fd60003f45270 */
[----:B------:R-:W-:Y:S05]  /*0da0*/  @!P1 BRA `(.L_x_17) ;  /* 0x0000000000189947 */ /* 0x000fea0003800000 */
[----:B------:R-:W-:Y:S01]  /*0db0*/  IADD3 R23, PT, PT, R0, UR4, RZ ;  /* 0x0000000400177c10 */ /* 0x000fe2000fffe0ff */
[----:B------:R-:W-:-:S04]  /*0dc0*/  UIADD3 UR4, UPT, UPT, UR4, 0x1, URZ ;  /* 0x0000000104047890 */ /* 0x000fc8000fffe0ff */
[----:B--2---:R-:W-:-:S04]  /*0dd0*/  IMAD.WIDE R20, R23, 0x4, R8 ;  /* 0x0000000417147825 */ /* 0x004fc800078e0208 */
[----:B---3--:R-:W-:Y:S01]  /*0de0*/  IMAD.WIDE R22, R23, 0x4, R10 ;  /* 0x0000000417167825 */ /* 0x008fe200078e020a */
[----:B------:R0:W-:Y:S04]  /*0df0*/  STG.E desc[UR6][R20.64], R27 ;  /* 0x0000001b14007986 */ /* 0x0001e8000c101906 */
[----:B------:R0:W-:Y:S02]  /*0e00*/  STG.E desc[UR6][R22.64], R29 ;  /* 0x0000001d16007986 */ /* 0x0001e4000c101906 */
.L_x_17:
[----:B0-----:R-:W-:Y:S01]  /*0e10*/  IMAD.MOV.U32 R29, RZ, RZ, 0x1 ;  /* 0x00000001ff1d7424 */ /* 0x001fe200078e00ff */
[----:B------:R-:W-:Y:S06]  /*0e20*/  @P2 BRA `(.L_x_18) ;  /* 0x00000000006c2947 */ /* 0x000fec0003800000 */
[----:B------:R-:W0:Y:S01]  /*0e30*/  S2R R21, SR_LANEID ;  /* 0x0000000000157919 */ /* 0x000e220000000000 */
[----:B------:R-:W-:Y:S01]  /*0e40*/  VOTEU.ANY UR5, UPT, PT ;  /* 0x0000000000057886 */ /* 0x000fe200038e0100 */
[----:B------:R-:W5:Y:S01]  /*0e50*/  LDC.64 R22, c[0x0][0x3c8] ;  /* 0x0000f200ff167b82 */ /* 0x000f620000000a00 */
[----:B------:R-:W0:Y:S08]  /*0e60*/  FLO.U32 R24, UR5 ;  /* 0x0000000500187d00 */ /* 0x000e3000080e0000 */
[----:B------:R-:W5:Y:S01]  /*0e70*/  POPC R27, UR5 ;  /* 0x00000005001b7d09 */ /* 0x000f620008000000 */
[----:B0-----:R-:W-:-:S13]  /*0e80*/  ISETP.EQ.U32.AND P1, PT, R24, R21, PT ;  /* 0x000000151800720c */ /* 0x001fda0003f22070 */
[----:B-----5:R-:W5:Y:S01]  /*0e90*/  @P1 ATOMG.E.ADD.STRONG.GPU PT, R23, desc[UR6][R22.64], R27 ;  /* 0x8000001b161719a8 */ /* 0x020f6200081ef106 */
[----:B------:R-:W0:Y:S02]  /*0ea0*/  S2R R20, SR_LTMASK ;  /* 0x0000000000147919 */ /* 0x000e240000003900 */
[----:B0-----:R-:W-:-:S06]  /*0eb0*/  LOP3.LUT R26, R20, UR5, RZ, 0xc0, !PT ;  /* 0x00000005141a7c12 */ /* 0x001fcc000f8ec0ff */
[----:B------:R-:W0:Y:S01]  /*0ec0*/  POPC R26, R26 ;  /* 0x0000001a001a7309 */ /* 0x000e220000000000 */
[----:B-----5:R-:W0:Y:S02]  /*0ed0*/  SHFL.IDX PT, R21, R23, R24, 0x1f ;  /* 0x00001f1817157589 */ /* 0x020e2400000e0000 */
[----:B0-----:R-:W-:-:S05]  /*0ee0*/  IADD3 R21, PT, PT, R21, R26, RZ ;  /* 0x0000001a15157210 */ /* 0x001fca0007ffe0ff */
[----:B----4-:R-:W-:-:S05]  /*0ef0*/  IMAD.WIDE R20, R21, 0x4, R12 ;  /* 0x0000000415147825 */ /* 0x010fca00078e020c */
[----:B------:R0:W-:Y:S01]  /*0f00*/  STG.E desc[UR6][R20.64], R25 ;  /* 0x0000001914007986 */ /* 0x0001e2000c101906 */
[----:B------:R-:W-:Y:S05]  /*0f10*/  BRA `(.L_x_18) ;  /* 0x0000000000307947 */ /* 0x000fea0003800000 */
.L_x_16:
[----:B------:R-:W-:Y:S01]  /*0f20*/  VIADD R29, R29, 0x1 ;  /* 0x000000011d1d7836 */ /* 0x000fe20000000000 */
[----:B------:R-:W-:-:S04]  /*0f30*/  MOV R25, R27 ;  /* 0x0000001b00197202 */ /* 0x000fc80000000f00 */
[----:B-1----:R-:W-:-:S13]  /*0f40*/  ISETP.NE.AND P1, PT, R29, R4, PT ;  /* 0x000000041d00720c */ /* 0x002fda0003f25270 */
[----:B------:R-:W-:Y:S05]  /*0f50*/  @P1 BRA `(.L_x_18) ;  /* 0x0000000000201947 */ /* 0x000fea0003800000 */
[----:B------:R-:W-:Y:S02]  /*0f60*/  VIADD R21, R0, UR4 ;  /* 0x0000000400157c36 */ /* 0x000fe40008000000 */
[----:B------:R-:W-:Y:S02]  /*0f70*/  HFMA2 R29, -RZ, RZ, 0, 0 ;  /* 0x00000000ff1d7431 */ /* 0x000fe400000001ff */
[----:B------:R-:W-:Y:S01]  /*0f80*/  IMAD.MOV.U32 R25, RZ, RZ, -0x1 ;  /* 0xffffffffff197424 */ /* 0x000fe200078e00ff */
[----:B------:R-:W-:Y:S01]  /*0f90*/  UIADD3 UR4, UPT, UPT, UR4, 0x1, URZ ;  /* 0x0000000104047890 */ /* 0x000fe2000fffe0ff */
[----:B--2---:R-:W-:-:S04]  /*0fa0*/  IMAD.WIDE R22, R21, 0x4, R8 ;  /* 0x0000000415167825 */ /* 0x004fc800078e0208 */
[----:B---3--:R-:W-:Y:S01]  /*0fb0*/  IMAD.WIDE R20, R21, 0x4, R10 ;  /* 0x0000000415147825 */ /* 0x008fe200078e020a */
[----:B------:R0:W-:Y:S04]  /*0fc0*/  STG.E desc[UR6][R22.64], R27 ;  /* 0x0000001b16007986 */ /* 0x0001e8000c101906 */
[----:B------:R0:W-:Y:S02]  /*0fd0*/  STG.E desc[UR6][R20.64], R4 ;  /* 0x0000000414007986 */ /* 0x0001e4000c101906 */
.L_x_18:
[----:B0-----:R-:W5:Y:S02]  /*0fe0*/  LDG.E.CONSTANT R27, desc[UR6][R18.64+0x4] ;  /* 0x00000406121b7981 */ /* 0x001f64000c1e9900 */
        /* <DEDUP_REMOVED lines=14> */
.L_x_20:
        /* <DEDUP_REMOVED lines=17> */
.L_x_19:
        /* <DEDUP_REMOVED lines=12> */
.L_x_21:
[----:B------:R-:W5:Y:S02]  /*12a0*/  LDG.E.CONSTANT R24, desc[UR6][R18.64+0x8] ;  /* 0x0000080612187981 */ /* 0x000f64000c1e9900 */
[----:B-----5:R-:W-:-:S13]  /*12b0*/  ISETP.NE.AND P1, PT, R24, R27, PT ;  /* 0x0000001b1800720c */ /* 0x020fda0003f25270 */
[----:B------:R-:W-:Y:S05]  /*12c0*/  @!P1 BRA `(.L_x_22) ;  /* 0x0000000000749947 */ /* 0x000fea0003800000 */
[----:B0-----:R-:W-:-:S04]  /*12d0*/  IADD3 R20, P1, PT, R24, R16, RZ ;  /* 0x0000001018147210 */ /* 0x001fc80007f3e0ff */
        /* <DEDUP_REMOVED lines=11> */
.L_x_23:
        /* <DEDUP_REMOVED lines=10> */
[----:B0-----:R-:W-:-:S04]  /*1430*/  LOP3.LUT R27, R27, UR5, RZ, 0xc0, !PT ;  /* 0x000000051b1b7c12 */ /* 0x001fc8000f8ec0ff */
[----:B------:R-:W0:Y:S01]  /*1440*/  POPC R22, R27 ;  /* 0x0000001b00167309 */ /* 0x000e220000000000 */
[----:B-----5:R-:W0:Y:S02]  /*1450*/  SHFL.IDX PT, R23, R21, R26, 0x1f ;  /* 0x00001f1a15177589 */ /* 0x020e2400000e0000 */
[----:B0-----:R-:W-:-:S05]  /*1460*/  IADD3 R23, PT, PT, R23, R22, RZ ;  /* 0x0000001617177210 */ /* 0x001fca0007ffe0ff */
[----:B----4-:R-:W-:-:S05]  /*1470*/  IMAD.WIDE R22, R23, 0x4, R12 ;  /* 0x0000000417167825 */ /* 0x010fca00078e020c */
[----:B------:R0:W-:Y:S01]  /*1480*/  STG.E desc[UR6][R22.64], R24 ;  /* 0x0000001816007986 */ /* 0x0001e2000c101906 */
[----:B------:R-:W-:Y:S05]  /*1490*/  BRA `(.L_x_24) ;  /* 0x0000000000307947 */ /* 0x000fea0003800000 */
.L_x_22:
[----:B------:R-:W-:Y:S01]  /*14a0*/  VIADD R29, R29, 0x1 ;  /* 0x000000011d1d7836 */ /* 0x000fe20000000000 */
[----:B------:R-:W-:-:S04]  /*14b0*/  MOV R24, R27 ;  /* 0x0000001b00187202 */ /* 0x000fc80000000f00 */
[----:B-1----:R-:W-:-:S13]  /*14c0*/  ISETP.NE.AND P1, PT, R29, R4, PT ;  /* 0x000000041d00720c */ /* 0x002fda0003f25270 */
[----:B------:R-:W-:Y:S05]  /*14d0*/  @P1 BRA `(.L_x_24) ;  /* 0x0000000000201947 */ /* 0x000fea0003800000 */
[----:B0-----:R-:W-:Y:S02]  /*14e0*/  VIADD R21, R0, UR4 ;  /* 0x0000000400157c36 */ /* 0x001fe40008000000 */
[----:B------:R-:W-:Y:S02]  /*14f0*/  HFMA2 R29, -RZ, RZ, 0, 0 ;  /* 0x00000000ff1d7431 */ /* 0x000fe400000001ff */
[----:B------:R-:W-:Y:S01]  /*1500*/  IMAD.MOV.U32 R24, RZ, RZ, -0x1 ;  /* 0xffffffffff187424 */ /* 0x000fe200078e00ff */
[----:B------:R-:W-:Y:S01]  /*1510*/  UIADD3 UR4, UPT, UPT, UR4, 0x1, URZ ;  /* 0x0000000104047890 */ /* 0x000fe2000fffe0ff */
[----:B--2---:R-:W-:-:S04]  /*1520*/  IMAD.WIDE R22, R21, 0x4, R8 ;  /* 0x0000000415167825 */ /* 0x004fc800078e0208 */
[----:B---3--:R-:W-:Y:S01]  /*1530*/  IMAD.WIDE R20, R21, 0x4, R10 ;  /* 0x0000000415147825 */ /* 0x008fe200078e020a */
[----:B------:R1:W-:Y:S04]  /*1540*/  STG.E desc[UR6][R22.64], R27 ;  /* 0x0000001b16007986 */ /* 0x0003e8000c101906 */
[----:B------:R1:W-:Y:S02]  /*1550*/  STG.E desc[UR6][R20.64], R4 ;  /* 0x0000000414007986 */ /* 0x0003e4000c101906 */
.L_x_24:
[----:B01----:R-:W5:Y:S02]  /*1560*/  LDG.E.CONSTANT R27, desc[UR6][R18.64+0xc] ;  /* 0x00000c06121b7981 */ /* 0x003f64000c1e9900 */
        /* <DEDUP_REMOVED lines=14> */
.L_x_26:
[----:B0-----:R-:W-:Y:S01]  /*1650*/  IMAD.MOV.U32 R29, RZ, RZ, 0x1 ;  /* 0x00000001ff1d7424 */ /* 0x001fe200078e00ff */
[----:B------:R-:W-:Y:S06]  /*1660*/  @P2 BRA `(.L_x_27) ;  /* 0x00000000006c2947 */ /* 0x000fec0003800000 */
[----:B------:R-:W0:Y:S01]  /*1670*/  S2R R21, SR_LANEID ;  /* 0x0000000000157919 */ /* 0x000e220000000000 */
[----:B------:R-:W-:Y:S01]  /*1680*/  VOTEU.ANY UR5, UPT, PT ;  /* 0x0000000000057886 */ /* 0x000fe200038e0100 */
[----:B------:R-:W1:Y:S01]  /*1690*/  LDC.64 R18, c[0x0][0x3c8] ;  /* 0x0000f200ff127b82 */ /* 0x000e620000000a00 */
[----:B------:R-:W0:Y:S08]  /*16a0*/  FLO.U32 R22, UR5 ;  /* 0x0000000500167d00 */ /* 0x000e3000080e0000 */
[----:B------:R-:W1:Y:S01]  /*16b0*/  POPC R23, UR5 ;  /* 0x0000000500177d09 */ /* 0x000e620008000000 */
[----:B0-----:R-:W-:-:S13]  /*16c0*/  ISETP.EQ.U32.AND P1, PT, R22, R21, PT ;  /* 0x000000151600720c */ /* 0x001fda0003f22070 */
[----:B-1----:R-:W5:Y:S01]  /*16d0*/  @P1 ATOMG.E.ADD.STRONG.GPU PT, R19, desc[UR6][R18.64], R23 ;  /* 0x80000017121319a8 */ /* 0x002f6200081ef106 */
        /* <DEDUP_REMOVED lines=8> */
.L_x_25:
[----:B------:R-:W-:Y:S01]  /*1760*/  VIADD R29, R29, 0x1 ;  /* 0x000000011d1d7836 */ /* 0x000fe20000000000 */
[----:B------:R-:W-:-:S04]  /*1770*/  MOV R27, R24 ;  /* 0x00000018001b7202 */ /* 0x000fc80000000f00 */
[----:B------:R-:W-:-:S13]  /*1780*/  ISETP.NE.AND P1, PT, R29, R4, PT ;  /* 0x000000041d00720c */ /* 0x000fda0003f25270 */
        /* <DEDUP_REMOVED lines=9> */
.L_x_27:
[----:B------:R-:W-:Y:S01]  /*1820*/  IADD3 R2, PT, PT, R2, 0x4, RZ ;  /* 0x0000000402027810 */ /* 0x000fe20007ffe0ff */
[----:B------:R-:W-:Y:S06]  /*1830*/  @P0 BRA `(.L_x_28) ;  /* 0xfffffff4002c0947 */ /* 0x000fec000383ffff */
.L_x_15:
[----:B------:R-:W-:-:S13]  /*1840*/  ISETP.NE.AND P0, PT, R3, RZ, PT ;  /* 0x000000ff0300720c */ /* 0x000fda0003f05270 */
[----:B------:R-:W-:Y:S05]  /*1850*/  @!P0 BRA `(.L_x_0) ;  /* 0x0000000000e48947 */ /* 0x000fea0003800000 */
[----:B01----:R-:W0:Y:S01]  /*1860*/  LDC R20, c[0x0][0x3d0] ;  /* 0x0000f400ff147b82 */ /* 0x003e220000000800 */
[----:B------:R-:W-:-:S07]  /*1870*/  IMAD.MOV R3, RZ, RZ, -R3 ;  /* 0x000000ffff037224 */ /* 0x000fce00078e0a03 */
[----:B------:R-:W1:Y:S08]  /*1880*/  LDC.64 R14, c[0x0][0x3a8] ;  /* 0x0000ea00ff0e7b82 */ /* 0x000e700000000a00 */
[----:B----4-:R-:W4:Y:S08]  /*1890*/  LDC.64 R12, c[0x0][0x3b0] ;  /* 0x0000ec00ff0c7b82 */ /* 0x010f300000000a00 */
[----:B---3--:R-:W3:Y:S08]  /*18a0*/  LDC.64 R10, c[0x0][0x3c0] ;  /* 0x0000f000ff0a7b82 */ /* 0x008ef00000000a00 */
[----:B--2---:R-:W2:Y:S08]  /*18b0*/  LDC.64 R8, c[0x0][0x380] ;  /* 0x0000e000ff087b82 */ /* 0x004eb00000000a00 */
[----:B------:R-:W0:Y:S02]  /*18c0*/  LDC.64 R4, c[0x0][0x398] ;  /* 0x0000e600ff047b82 */ /* 0x000e240000000a00 */
.L_x_32:
[----:B0-2---:R-:W-:-:S06]  /*18d0*/  IMAD.WIDE R22, R2, 0x4, R8 ;  /* 0x0000000402167825 */ /* 0x005fcc00078e0208 */
[----:B------:R-:W2:Y:S01]  /*18e0*/  LDG.E.CONSTANT R22, desc[UR6][R22.64] ;  /* 0x0000000616167981 */ /* 0x000ea2000c1e9900 */
[----:B------:R-:W-:-:S04]  /*18f0*/  IADD3 R3, PT, PT, R3, 0x1, RZ ;  /* 0x0000000103037810 */ /* 0x000fc80007ffe0ff */
[----:B------:R-:W-:Y:S02]  /*1900*/  ISETP.NE.AND P0, PT, R3, RZ, PT ;  /* 0x000000ff0300720c */ /* 0x000fe40003f05270 */
[----:B--2---:R-:W-:-:S13]  /*1910*/  ISETP.NE.AND P1, PT, R22, R27, PT ;  /* 0x0000001b1600720c */ /* 0x004fda0003f25270 */
[----:B------:R-:W-:Y:S05]  /*1920*/  @!P1 BRA `(.L_x_29) ;  /* 0x00000000007c9947 */ /* 0x000fea0003800000 */
[----:B0-----:R-:W-:-:S04]  /*1930*/  IADD3 R16, P1, PT, R22, R4, RZ ;  /* 0x0000000416107210 */ /* 0x001fc80007f3e0ff */
[----:B------:R-:W-:-:S05]  /*1940*/  LEA.HI.X.SX32 R17, R22, R5, 0x1, P1 ;  /* 0x0000000516117211 */ /* 0x000fca00008f0eff */
[----:B------:R-:W2:Y:S01]  /*1950*/  LDG.E.U8.CONSTANT R16, desc[UR6][R16.64] ;  /* 0x0000000610107981 */ /* 0x000ea2000c1e9100 */
[----:B------:R-:W-:Y:S02]  /*1960*/  ISETP.GE.AND P1, PT, R29, 0x1, PT ;  /* 0x000000011d00780c */ /* 0x000fe40003f26270 */
[----:B--2---:R-:W-:-:S11]  /*1970*/  ISETP.NE.AND P2, PT, R16, RZ, PT ;  /* 0x000000ff1000720c */ /* 0x004fd60003f45270 */
[----:B------:R-:W-:Y:S05]  /*1980*/  @!P1 BRA `(.L_x_30) ;  /* 0x0000000000189947 */ /* 0x000fea0003800000 */
[----:B------:R-:W-:Y:S01]  /*1990*/  VIADD R19, R0, UR4 ;  /* 0x0000000400137c36 */ /* 0x000fe20008000000 */
[----:B------:R-:W-:-:S03]  /*19a0*/  UIADD3 UR4, UPT, UPT, UR4, 0x1, URZ ;  /* 0x0000000104047890 */ /* 0x000fc6000fffe0ff */
[----:B-1----:R-:W-:-:S04]  /*19b0*/  IMAD.WIDE R16, R19, 0x4, R14 ;  /* 0x0000000413107825 */ /* 0x002fc800078e020e */
[----:B----4-:R-:W-:Y:S01]  /*19c0*/  IMAD.WIDE R18, R19, 0x4, R12 ;  /* 0x0000000413127825 */ /* 0x010fe200078e020c */
[----:B------:R0:W-:Y:S04]  /*19d0*/  STG.E desc[UR6][R16.64], R27 ;  /* 0x0000001b10007986 */ /* 0x0001e8000c101906 */
[----:B------:R0:W-:Y:S02]  /*19e0*/  STG.E desc[UR6][R18.64], R29 ;  /* 0x0000001d12007986 */ /* 0x0001e4000c101906 */
.L_x_30:
[----:B0-----:R-:W-:Y:S01]  /*19f0*/  MOV R29, 0x1 ;  /* 0x00000001001d7802 */ /* 0x001fe20000000f00 */
[----:B------:R-:W-:Y:S01]  /*1a00*/  IMAD.MOV.U32 R27, RZ, RZ, R22 ;  /* 0x000000ffff1b7224 */ /* 0x000fe200078e0016 */
[----:B------:R-:W-:Y:S06]  /*1a10*/  @P2 BRA `(.L_x_31) ;  /* 0x00000000006c2947 */ /* 0x000fec0003800000 */
[----:B------:R-:W0:Y:S01]  /*1a20*/  S2R R18, SR_LANEID ;  /* 0x0000000000127919 */ /* 0x000e220000000000 */
[----:B------:R-:W-:Y:S01]  /*1a30*/  VOTEU.ANY UR5, UPT, PT ;  /* 0x0000000000057886 */ /* 0x000fe200038e0100 */
[----:B------:R-:W2:Y:S01]  /*1a40*/  LDC.64 R16, c[0x0][0x3c8] ;  /* 0x0000f200ff107b82 */ /* 0x000ea20000000a00 */
[----:B------:R-:W0:Y:S08]  /*1a50*/  FLO.U32 R23, UR5 ;  /* 0x0000000500177d00 */ /* 0x000e3000080e0000 */
[----:B------:R-:W2:Y:S01]  /*1a60*/  POPC R21, UR5 ;  /* 0x0000000500157d09 */ /* 0x000ea20008000000 */
[----:B0-----:R-:W-:-:S13]  /*1a70*/  ISETP.EQ.U32.AND P1, PT, R23, R18, PT ;  /* 0x000000121700720c */ /* 0x001fda0003f22070 */
[----:B--2---:R-:W2:Y:S01]  /*1a80*/  @P1 ATOMG.E.ADD.STRONG.GPU PT, R16, desc[UR6][R16.64], R21 ;  /* 0x80000015101019a8 */ /* 0x004ea200081ef106 */
[----:B------:R-:W-:Y:S01]  /*1a90*/  IMAD.MOV.U32 R27, RZ, RZ, R22 ;  /* 0x000000ffff1b7224 */ /* 0x000fe200078e0016 */
[----:B------:R-:W0:Y:S02]  /*1aa0*/  S2R R24, SR_LTMASK ;  /* 0x0000000000187919 */ /* 0x000e240000003900 */
[----:B0-----:R-:W-:-:S06]  /*1ab0*/  LOP3.LUT R24, R24, UR5, RZ, 0xc0, !PT ;  /* 0x0000000518187c12 */ /* 0x001fcc000f8ec0ff */
[----:B------:R-:W0:Y:S01]  /*1ac0*/  POPC R24, R24 ;  /* 0x0000001800187309 */ /* 0x000e220000000000 */
[----:B--2---:R-:W0:Y:S02]  /*1ad0*/  SHFL.IDX PT, R19, R16, R23, 0x1f ;  /* 0x00001f1710137589 */ /* 0x004e2400000e0000 */
[----:B0-----:R-:W-:-:S05]  /*1ae0*/  IADD3 R19, PT, PT, R19, R24, RZ ;  /* 0x0000001813137210 */ /* 0x001fca0007ffe0ff */
[----:B---3--:R-:W-:-:S05]  /*1af0*/  IMAD.WIDE R18, R19, 0x4, R10 ;  /* 0x0000000413127825 */ /* 0x008fca00078e020a */
[----:B------:R0:W-:Y:S01]  /*1b00*/  STG.E desc[UR6][R18.64], R22 ;  /* 0x0000001612007986 */ /* 0x0001e2000c101906 */
[----:B------:R-:W-:Y:S05]  /*1b10*/  BRA `(.L_x_31) ;  /* 0x00000000002c7947 */ /* 0x000fea0003800000 */
.L_x_29:
[----:B------:R-:W-:-:S04]  /*1b20*/  IADD3 R29, PT, PT, R29, 0x1, RZ ;  /* 0x000000011d1d7810 */ /* 0x000fc80007ffe0ff */
[----:B0-----:R-:W-:-:S13]  /*1b30*/  ISETP.NE.AND P1, PT, R29, R20, PT ;  /* 0x000000141d00720c */ /* 0x001fda0003f25270 */
[----:B------:R-:W-:Y:S05]  /*1b40*/  @P1 BRA `(.L_x_31) ;  /* 0x0000000000201947 */ /* 0x000fea0003800000 */
[----:B------:R-:W-:Y:S02]  /*1b50*/  VIADD R19, R0, UR4 ;  /* 0x0000000400137c36 */ /* 0x000fe40008000000 */
[----:B------:R-:W-:Y:S01]  /*1b60*/  HFMA2 R29, -RZ, RZ, 0, 0 ;  /* 0x00000000ff1d7431 */ /* 0x000fe200000001ff */
[----:B------:R-:W-:Y:S01]  /*1b70*/  UIADD3 UR4, UPT, UPT, UR4, 0x1, URZ ;  /* 0x0000000104047890 */ /* 0x000fe2000fffe0ff */
[----:B-1----:R-:W-:-:S04]  /*1b80*/  IMAD.WIDE R16, R19, 0x4, R14 ;  /* 0x0000000413107825 */ /* 0x002fc800078e020e */
[----:B----4-:R-:W-:Y:S01]  /*1b90*/  IMAD.WIDE R18, R19, 0x4, R12 ;  /* 0x0000000413127825 */ /* 0x010fe200078e020c */
[----:B------:R0:W-:Y:S04]  /*1ba0*/  STG.E desc[UR6][R16.64], R27 ;  /* 0x0000001b10007986 */ /* 0x0001e8000c101906 */
[----:B------:R2:W-:Y:S01]  /*1bb0*/  STG.E desc[UR6][R18.64], R20 ;  /* 0x0000001412007986 */ /* 0x0005e2000c101906 */
[----:B0-----:R-:W-:-:S07]  /*1bc0*/  IMAD.MOV.U32 R27, RZ, RZ, -0x1 ;  /* 0xffffffffff1b7424 */ /* 0x001fce00078e00ff */
.L_x_31:
[----:B------:R-:W-:Y:S01]  /*1bd0*/  IADD3 R2, PT, PT, R2, 0x1, RZ ;  /* 0x0000000102027810 */ /* 0x000fe20007ffe0ff */
[----:B------:R-:W-:Y:S06]  /*1be0*/  @P0 BRA `(.L_x_32) ;  /* 0xfffffffc00380947 */ /* 0x000fec000383ffff */
.L_x_0:
[----:B0--3--:R-:W0:Y:S01]  /*1bf0*/  S2R R10, SR_LANEID ;  /* 0x00000000000a7919 */ /* 0x009e220000000000 */
[----:B--2-4-:R-:W2:Y:S01]  /*1c00*/  LDC.64 R8, c[0x0][0x3b8] ;  /* 0x0000ee00ff087b82 */ /* 0x014ea20000000a00 */
[----:B------:R-:W-:-:S13]  /*1c10*/  ISETP.GE.AND P0, PT, R29, 0x1, PT ;  /* 0x000000011d00780c */ /* 0x000fda0003f06270 */
[----:B------:R-:W-:Y:S05]  /*1c20*/  @!P0 BRA `(.L_x_33) ;  /* 0x0000000000208947 */ /* 0x000fea0003800000 */
[----:B------:R-:W3:Y:S01]  /*1c30*/  LDC.64 R2, c[0x0][0x3a8] ;  /* 0x0000ea00ff027b82 */ /* 0x000ee20000000a00 */
[----:B------:R-:W-:Y:S01]  /*1c40*/  VIADD R11, R0, UR4 ;  /* 0x00000004000b7c36 */ /* 0x000fe20008000000 */
[----:B------:R-:W-:-:S06]  /*1c50*/  UIADD3 UR4, UPT, UPT, UR4, 0x1, URZ ;  /* 0x0000000104047890 */ /* 0x000fcc000fffe0ff */
[----:B-1----:R-:W1:Y:S01]  /*1c60*/  LDC.64 R4, c[0x0][0x3b0] ;  /* 0x0000ec00ff047b82 */ /* 0x002e620000000a00 */
[----:B---3--:R-:W-:-:S05]  /*1c70*/  IMAD.WIDE R2, R11, 0x4, R2 ;  /* 0x000000040b027825 */ /* 0x008fca00078e0202 */
[----:B------:R3:W-:Y:S01]  /*1c80*/  STG.E desc[UR6][R2.64], R27 ;  /* 0x0000001b02007986 */ /* 0x0007e2000c101906 */
[----:B-1----:R-:W-:-:S05]  /*1c90*/  IMAD.WIDE R4, R11, 0x4, R4 ;  /* 0x000000040b047825 */ /* 0x002fca00078e0204 */
[----:B------:R3:W-:Y:S02]  /*1ca0*/  STG.E desc[UR6][R4.64], R29 ;  /* 0x0000001d04007986 */ /* 0x0007e4000c101906 */
.L_x_33:
[----:B------:R-:W-:Y:S02]  /*1cb0*/  VOTEU.ANY UR5, UPT, PT ;  /* 0x0000000000057886 */ /* 0x000fe400038e0100 */
[----:B---3--:R-:W3:Y:S01]  /*1cc0*/  POPC R2, UR5 ;  /* 0x0000000500027d09 */ /* 0x008ee20008000000 */
[----:B------:R-:W-:-:S06]  /*1cd0*/  UFLO.U32 UR5, UR5 ;  /* 0x00000005000572bd */ /* 0x000fcc00080e0000 */
[----:B0-----:R-:W-:Y:S02]  /*1ce0*/  ISETP.EQ.U32.AND P0, PT, R10, UR5, PT ;  /* 0x000000050a007c0c */ /* 0x001fe4000bf02070 */
[----:B------:R-:W-:Y:S01]  /*1cf0*/  IADD3 R3, PT, PT, R0, UR4, RZ ;  /* 0x0000000400037c10 */ /* 0x000fe2000fffe0ff */
[----:B---3--:R-:W-:-:S10]  /*1d00*/  IMAD R5, R2, UR4, RZ ;  /* 0x0000000402057c24 */ /* 0x008fd4000f8e02ff */
[----:B--2---:R-:W-:Y:S04]  /*1d10*/  @P0 REDG.E.ADD.STRONG.GPU desc[UR6][R8.64], R5 ;  /* 0x000000050800098e */ /* 0x004fe8000c12e106 */
[----:B------:R-:W-:Y:S01]  /*1d20*/  STG.E desc[UR6][R6.64+0x4], R3 ;  /* 0x0000040306007986 */ /* 0x000fe2000c101906 */
[----:B------:R-:W-:Y:S05]  /*1d30*/  EXIT ;  /* 0x000000000000794d */ /* 0x000fea0003800000 */
.L_x_34:
[----:B------:R-:W-:-:S00]  /*1d40*/  BRA `(.L_x_34) ;  /* 0xfffffffc00fc7947 */ /* 0x000fc0000383ffff */
[----:B------:R-:W-:-:S00]  /*1d50*/  NOP ;  /* 0x0000000000007918 */ /* 0x000fc00000000000 */
        /* <DEDUP_REMOVED lines=10> */
.L_x_35:


//--------------------- .nv.shared.reserved.0     --------------------------
	.section	.nv.shared.reserved.0,"aw",@nobits
	.weak		__nv_reservedSMEM_offset_0_alias
	.size		__nv_reservedSMEM_offset_0_alias, 0, 64
	.other		__nv_reservedSMEM_offset_0_alias,@"STO_CUDA_RESERVED_SHARED STV_DEFAULT"
__nv_reservedSMEM_offset_0_alias:
	.zero		0
	.zero		64


//--------------------- .nv.constant0.build_csr_and_stage_pages --------------------------
	.section	.nv.constant0.build_csr_and_stage_pages,"a",@progbits
	.sectionflags	@""
	.align	4
.nv.constant0.build_csr_and_stage_pages:
	.zero		984


//--------------------- SYMBOLS --------------------------

	.type		.nv.reservedSmem.offset0,@object
	.size		.nv.reservedSmem.offset0,0x4
